// auto-generated by cutlass_sweep.conv — config: {"arch": "sm_100", "cluster_m": 1, "cluster_n": 1, "conv_kind": "dgrad", "dtype": "e4m3", "ndim": 3, "tile_k": 32, "tile_m": 128, "tile_n": 64}
#include "cutlass/cutlass.h"
#include "cute/tensor.hpp"
#include "cutlass/kernel_hardware_info.hpp"
#include "cutlass/conv/convolution.h"
#include "cutlass/conv/dispatch_policy.hpp"
#include "cutlass/conv/collective/collective_builder.hpp"
#include "cutlass/conv/kernel/conv_universal.hpp"
#include "cutlass/conv/device/conv_universal_adapter.hpp"
#include "cutlass/epilogue/collective/collective_builder.hpp"

using namespace cute;
using Elem = cutlass::float_e4m3_t;
using Acc  = float;
using LayoutAB = cutlass::layout::TensorNDHWC;
using LayoutC  = cutlass::layout::TensorNDHWC;
constexpr auto ConvOp = cutlass::conv::Operator::kDgrad;
using TileShape    = Shape<_128, _64, Shape<_32>>;
using ClusterShape = Shape<_1, _1, _1>;

using CollectiveEpilogue = typename cutlass::epilogue::collective::CollectiveBuilder<
    cutlass::arch::Sm100, cutlass::arch::OpClassTensorOp,
    TileShape, ClusterShape,
    cutlass::epilogue::collective::EpilogueTileAuto,
    Acc, Acc,
    Elem, LayoutC, 128 / cutlass::sizeof_bits<Elem>::value,
    Elem, LayoutC, 128 / cutlass::sizeof_bits<Elem>::value,
    cutlass::epilogue::collective::EpilogueScheduleAuto
  >::CollectiveOp;

using CollectiveMainloop = typename cutlass::conv::collective::CollectiveBuilder<
    cutlass::arch::Sm100, cutlass::arch::OpClassTensorOp, ConvOp,
    Elem, LayoutAB, 128 / cutlass::sizeof_bits<Elem>::value,
    Elem, LayoutAB, 128 / cutlass::sizeof_bits<Elem>::value,
    Acc,
    TileShape, ClusterShape,
    cutlass::conv::collective::StageCountAutoCarveout<
        static_cast<int>(sizeof(typename CollectiveEpilogue::SharedStorage))>,
    cutlass::conv::collective::KernelScheduleAuto
  >::CollectiveOp;

using ProblemShape = cutlass::conv::ConvProblemShape<
    ConvOp, CollectiveMainloop::DispatchPolicy::NumSpatialDimensions>;
using ConvKernel = cutlass::conv::kernel::ConvUniversal<
    ProblemShape, CollectiveMainloop, CollectiveEpilogue>;
using Conv = cutlass::conv::device::ConvUniversalAdapter<ConvKernel>;

auto* _anchor = &cutlass::device_kernel<ConvKernel>;


// ===== COMPILED SASS (sm_100a) =====

	.target	sm_100a

	.elftype	@"ET_EXEC"


//--------------------- .note.nv.tkinfo           --------------------------
	.section	.note.nv.tkinfo,"",@"SHT_NOTE"
	.sectionflags	@"SHF_NOTE_NV_TKINFO"
	.tkinfo
        /*0018*/ 	.word	0x00000002
        /*0030*/ 	.string	""
        /*0030*/ 	.string	"ptxas"
        /*0030*/ 	.string	"Cuda compilation tools, release 13.0, V13.0.88"
        /*0030*/ 	.string	"Build cuda_13.0.r13.0/compiler.36424714_0"
        /*0030*/ 	.string	"-arch sm_100a -m 64 "



//--------------------- .note.nv.cuinfo           --------------------------
	.section	.note.nv.cuinfo,"",@"SHT_NOTE"
	.sectionflags	@"SHF_NOTE_NV_CUINFO"
        /*0018*/ 	.short	0x0002
        /*001a*/ 	.short	0x0064
        /*001c*/ 	.short	0x0082
	.zero		2


//--------------------- .nv.info                  --------------------------
	.section	.nv.info,"",@"SHT_CUDA_INFO"
	.align	4


	//----- nvinfo : EIATTR_REGCOUNT
	.align		4
        /*0000*/ 	.byte	0x04, 0x2f
        /*0002*/ 	.short	(.L_19 - .L_18)
	.align		4
.L_18:
        /*0004*/ 	.word	index@(_ZN7cutlass13device_kernelINS_4conv6kernel13ConvUniversalINS1_16ConvProblemShapeILNS1_8OperatorE1ELi3EEENS1_10collective14CollectiveConvINS1_47MainloopSm100TmaUmmaWarpSpecializedImplicitGemmILS5_1ELi34ELi3ELi1ELi2EN4cute5tupleIJNSA_1CILi1EEESD_SD_EEEEENSB_IJNSC_ILi128EEENSC_ILi64EEENSB_IJNSC_ILi32EEEEEEEEENS_12float_e4m3_tESL_NSA_8TiledMMAINSA_8MMA_AtomIJNSA_10MMA_TraitsINSA_19SM100_MMA_F8F6F4_SSEJSL_SL_fSG_SH_NSA_17integral_constantINSA_4UMMA5MajorELSS_0EEENSQ_ISS_LSS_1EEENSQ_INSR_7ScaleInELSV_0EEESW_EEEEEENSA_6LayoutISE_NSB_IJNSC_ILi0EEES10_S10_EEEEENSB_IJNSA_10UnderscoreES13_S13_EEEEENS7_6detail27Sm100ImplicitGemmTileTraitsINSA_20SM90_TMA_LOAD_IM2COLENSA_14ComposedLayoutINSA_7SwizzleILi1ELi4ELi3EEENSA_18smem_ptr_flag_bitsILi8EEENSZ_INSB_IJNSC_ILi8EEESI_EEENSB_IJSI_SD_EEEEEEEvEENS17_INSA_13SM90_TMA_LOADENS19_INS1A_ILi2ELi4ELi3EEES1D_NSZ_INSB_IJSH_S1E_EEENSB_IJSD_SH_EEEEEEEvEEEENS_8epilogue10collective18CollectiveEpilogueINS1S_23Sm100TmaWarpSpecializedILi1ELi1ELi64ELb0ELb0EEEJSK_NSB_IJNSZ_ISG_SD_EENSZ_ISH_SD_EEEEESL_NSB_IJNSB_IJllllEEESD_S10_EEESL_S21_NS1S_6fusion15FusionCallbacksIS1W_NS22_17LinearCombinationISL_fSL_fLNS_15FloatRoundStyleE2EEESK_S1Z_JEEENSA_5SM1004TMEM4LOAD26SM100_TMEM_LOAD_32dp32b64xES18_NS19_IS1L_S1D_NSZ_INSB_IJS1E_SH_EEENSB_IJSH_SD_EEEEEEENSA_39AutoVectorizingCopyWithAssumedAlignmentILi128EEENSA_21SM90_TMA_STORE_IM2COLES2F_S2H_S2H_EEEvvEEEEvNT_6ParamsE)
        /*0008*/ 	.word	0x00000096


	//----- nvinfo : EIATTR_FRAME_SIZE
	.align		4
.L_19:
        /*000c*/ 	.byte	0x04, 0x11
        /*000e*/ 	.short	(.L_21 - .L_20)
	.align		4
.L_20:
        /*0010*/ 	.word	index@($__internal_2_$__cuda_sm10x_tcgen05_guardrail_trap_unallocated_columns_being_dealloced)
        /*0014*/ 	.word	0x00000008


	//----- nvinfo : EIATTR_FRAME_SIZE
	.align		4
.L_21:
        /*0018*/ 	.byte	0x04, 0x11
        /*001a*/ 	.short	(.L_23 - .L_22)
	.align		4
.L_22:
        /*001c*/ 	.word	index@($__internal_1_$__cuda_sm10x_tcgen05_guardrail_trap_phase_invalid_during_alloc)
        /*0020*/ 	.word	0x00000008


	//----- nvinfo : EIATTR_FRAME_SIZE
	.align		4
.L_23:
        /*0024*/ 	.byte	0x04, 0x11
        /*0026*/ 	.short	(.L_25 - .L_24)
	.align		4
.L_24:
        /*0028*/ 	.word	index@($__internal_0_$__cuda_sm10x_tcgen05_guardrail_trap_col_being_dealloced_not_returned_by_alloc)
        /*002c*/ 	.word	0x00000008


	//----- nvinfo : EIATTR_FRAME_SIZE
	.align		4
.L_25:
        /*0030*/ 	.byte	0x04, 0x11
        /*0032*/ 	.short	(.L_27 - .L_26)
	.align		4
.L_26:
        /*0034*/ 	.word	index@(_ZN7cutlass13device_kernelINS_4conv6kernel13ConvUniversalINS1_16ConvProblemShapeILNS1_8OperatorE1ELi3EEENS1_10collective14CollectiveConvINS1_47MainloopSm100TmaUmmaWarpSpecializedImplicitGemmILS5_1ELi34ELi3ELi1ELi2EN4cute5tupleIJNSA_1CILi1EEESD_SD_EEEEENSB_IJNSC_ILi128EEENSC_ILi64EEENSB_IJNSC_ILi32EEEEEEEEENS_12float_e4m3_tESL_NSA_8TiledMMAINSA_8MMA_AtomIJNSA_10MMA_TraitsINSA_19SM100_MMA_F8F6F4_SSEJSL_SL_fSG_SH_NSA_17integral_constantINSA_4UMMA5MajorELSS_0EEENSQ_ISS_LSS_1EEENSQ_INSR_7ScaleInELSV_0EEESW_EEEEEENSA_6LayoutISE_NSB_IJNSC_ILi0EEES10_S10_EEEEENSB_IJNSA_10UnderscoreES13_S13_EEEEENS7_6detail27Sm100ImplicitGemmTileTraitsINSA_20SM90_TMA_LOAD_IM2COLENSA_14ComposedLayoutINSA_7SwizzleILi1ELi4ELi3EEENSA_18smem_ptr_flag_bitsILi8EEENSZ_INSB_IJNSC_ILi8EEESI_EEENSB_IJSI_SD_EEEEEEEvEENS17_INSA_13SM90_TMA_LOADENS19_INS1A_ILi2ELi4ELi3EEES1D_NSZ_INSB_IJSH_S1E_EEENSB_IJSD_SH_EEEEEEEvEEEENS_8epilogue10collective18CollectiveEpilogueINS1S_23Sm100TmaWarpSpecializedILi1ELi1ELi64ELb0ELb0EEEJSK_NSB_IJNSZ_ISG_SD_EENSZ_ISH_SD_EEEEESL_NSB_IJNSB_IJllllEEESD_S10_EEESL_S21_NS1S_6fusion15FusionCallbacksIS1W_NS22_17LinearCombinationISL_fSL_fLNS_15FloatRoundStyleE2EEESK_S1Z_JEEENSA_5SM1004TMEM4LOAD26SM100_TMEM_LOAD_32dp32b64xES18_NS19_IS1L_S1D_NSZ_INSB_IJS1E_SH_EEENSB_IJSH_SD_EEEEEEENSA_39AutoVectorizingCopyWithAssumedAlignmentILi128EEENSA_21SM90_TMA_STORE_IM2COLES2F_S2H_S2H_EEEvvEEEEvNT_6ParamsE)
        /*0038*/ 	.word	0x00000008


	//----- nvinfo : EIATTR_MIN_STACK_SIZE
	.align		4
.L_27:
        /*003c*/ 	.byte	0x04, 0x12
        /*003e*/ 	.short	(.L_29 - .L_28)
	.align		4
.L_28:
        /*0040*/ 	.word	index@(_ZN7cutlass13device_kernelINS_4conv6kernel13ConvUniversalINS1_16ConvProblemShapeILNS1_8OperatorE1ELi3EEENS1_10collective14CollectiveConvINS1_47MainloopSm100TmaUmmaWarpSpecializedImplicitGemmILS5_1ELi34ELi3ELi1ELi2EN4cute5tupleIJNSA_1CILi1EEESD_SD_EEEEENSB_IJNSC_ILi128EEENSC_ILi64EEENSB_IJNSC_ILi32EEEEEEEEENS_12float_e4m3_tESL_NSA_8TiledMMAINSA_8MMA_AtomIJNSA_10MMA_TraitsINSA_19SM100_MMA_F8F6F4_SSEJSL_SL_fSG_SH_NSA_17integral_constantINSA_4UMMA5MajorELSS_0EEENSQ_ISS_LSS_1EEENSQ_INSR_7ScaleInELSV_0EEESW_EEEEEENSA_6LayoutISE_NSB_IJNSC_ILi0EEES10_S10_EEEEENSB_IJNSA_10UnderscoreES13_S13_EEEEENS7_6detail27Sm100ImplicitGemmTileTraitsINSA_20SM90_TMA_LOAD_IM2COLENSA_14ComposedLayoutINSA_7SwizzleILi1ELi4ELi3EEENSA_18smem_ptr_flag_bitsILi8EEENSZ_INSB_IJNSC_ILi8EEESI_EEENSB_IJSI_SD_EEEEEEEvEENS17_INSA_13SM90_TMA_LOADENS19_INS1A_ILi2ELi4ELi3EEES1D_NSZ_INSB_IJSH_S1E_EEENSB_IJSD_SH_EEEEEEEvEEEENS_8epilogue10collective18CollectiveEpilogueINS1S_23Sm100TmaWarpSpecializedILi1ELi1ELi64ELb0ELb0EEEJSK_NSB_IJNSZ_ISG_SD_EENSZ_ISH_SD_EEEEESL_NSB_IJNSB_IJllllEEESD_S10_EEESL_S21_NS1S_6fusion15FusionCallbacksIS1W_NS22_17LinearCombinationISL_fSL_fLNS_15FloatRoundStyleE2EEESK_S1Z_JEEENSA_5SM1004TMEM4LOAD26SM100_TMEM_LOAD_32dp32b64xES18_NS19_IS1L_S1D_NSZ_INSB_IJS1E_SH_EEENSB_IJSH_SD_EEEEEEENSA_39AutoVectorizingCopyWithAssumedAlignmentILi128EEENSA_21SM90_TMA_STORE_IM2COLES2F_S2H_S2H_EEEvvEEEEvNT_6ParamsE)
        /*0044*/ 	.word	0x00000008
.L_29:


//--------------------- .nv.compat                --------------------------
	.section	.nv.compat,"",@"SHT_CUDA_COMPAT_INFO"
	.align	4
        /*0000*/ 	.byte	0x02, 0x09, 0x01, 0x00, 0x02, 0x02, 0x02, 0x00, 0x02, 0x05, 0x05, 0x00, 0x03, 0x07, 0x01, 0x01
        /*0010*/ 	.byte	0x02, 0x03, 0x01, 0x00, 0x02, 0x06, 0x01, 0x00, 0x04, 0x0b, 0x08, 0x00, 0x09, 0x00, 0x00, 0x00
        /*0020*/ 	.byte	0x00, 0x00, 0x00, 0x00


//--------------------- .nv.info._ZN7cutlass13device_kernelINS_4conv6kernel13ConvUniversalINS1_16ConvProblemShapeILNS1_8OperatorE1ELi3EEENS1_10collective14CollectiveConvINS1_47MainloopSm100TmaUmmaWarpSpecializedImplicitGemmILS5_1ELi34ELi3ELi1ELi2EN4cute5tupleIJNSA_1CILi1EEESD_SD_EEEEENSB_IJNSC_ILi128EEENSC_ILi64EEENSB_IJNSC_ILi32EEEEEEEEENS_12float_e4m3_tESL_NSA_8TiledMMAINSA_8MMA_AtomIJNSA_10MMA_TraitsINSA_19SM100_MMA_F8F6F4_SSEJSL_SL_fSG_SH_NSA_17integral_constantINSA_4UMMA5MajorELSS_0EEENSQ_ISS_LSS_1EEENSQ_INSR_7ScaleInELSV_0EEESW_EEEEEENSA_6LayoutISE_NSB_IJNSC_ILi0EEES10_S10_EEEEENSB_IJNSA_10UnderscoreES13_S13_EEEEENS7_6detail27Sm100ImplicitGemmTileTraitsINSA_20SM90_TMA_LOAD_IM2COLENSA_14ComposedLayoutINSA_7SwizzleILi1ELi4ELi3EEENSA_18smem_ptr_flag_bitsILi8EEENSZ_INSB_IJNSC_ILi8EEESI_EEENSB_IJSI_SD_EEEEEEEvEENS17_INSA_13SM90_TMA_LOADENS19_INS1A_ILi2ELi4ELi3EEES1D_NSZ_INSB_IJSH_S1E_EEENSB_IJSD_SH_EEEEEEEvEEEENS_8epilogue10collective18CollectiveEpilogueINS1S_23Sm100TmaWarpSpecializedILi1ELi1ELi64ELb0ELb0EEEJSK_NSB_IJNSZ_ISG_SD_EENSZ_ISH_SD_EEEEESL_NSB_IJNSB_IJllllEEESD_S10_EEESL_S21_NS1S_6fusion15FusionCallbacksIS1W_NS22_17LinearCombinationISL_fSL_fLNS_15FloatRoundStyleE2EEESK_S1Z_JEEENSA_5SM1004TMEM4LOAD26SM100_TMEM_LOAD_32dp32b64xES18_NS19_IS1L_S1D_NSZ_INSB_IJS1E_SH_EEENSB_IJSH_SD_EEEEEEENSA_39AutoVectorizingCopyWithAssumedAlignmentILi128EEENSA_21SM90_TMA_STORE_IM2COLES2F_S2H_S2H_EEEvvEEEEvNT_6ParamsE --------------------------
	.section	.nv.info._ZN7cutlass13device_kernelINS_4conv6kernel13ConvUniversalINS1_16ConvProblemShapeILNS1_8OperatorE1ELi3EEENS1_10collective14CollectiveConvINS1_47MainloopSm100TmaUmmaWarpSpecializedImplicitGemmILS5_1ELi34ELi3ELi1ELi2EN4cute5tupleIJNSA_1CILi1EEESD_SD_EEEEENSB_IJNSC_ILi128EEENSC_ILi64EEENSB_IJNSC_ILi32EEEEEEEEENS_12float_e4m3_tESL_NSA_8TiledMMAINSA_8MMA_AtomIJNSA_10MMA_TraitsINSA_19SM100_MMA_F8F6F4_SSEJSL_SL_fSG_SH_NSA_17integral_constantINSA_4UMMA5MajorELSS_0EEENSQ_ISS_LSS_1EEENSQ_INSR_7ScaleInELSV_0EEESW_EEEEEENSA_6LayoutISE_NSB_IJNSC_ILi0EEES10_S10_EEEEENSB_IJNSA_10UnderscoreES13_S13_EEEEENS7_6detail27Sm100ImplicitGemmTileTraitsINSA_20SM90_TMA_LOAD_IM2COLENSA_14ComposedLayoutINSA_7SwizzleILi1ELi4ELi3EEENSA_18smem_ptr_flag_bitsILi8EEENSZ_INSB_IJNSC_ILi8EEESI_EEENSB_IJSI_SD_EEEEEEEvEENS17_INSA_13SM90_TMA_LOADENS19_INS1A_ILi2ELi4ELi3EEES1D_NSZ_INSB_IJSH_S1E_EEENSB_IJSD_SH_EEEEEEEvEEEENS_8epilogue10collective18CollectiveEpilogueINS1S_23Sm100TmaWarpSpecializedILi1ELi1ELi64ELb0ELb0EEEJSK_NSB_IJNSZ_ISG_SD_EENSZ_ISH_SD_EEEEESL_NSB_IJNSB_IJllllEEESD_S10_EEESL_S21_NS1S_6fusion15FusionCallbacksIS1W_NS22_17LinearCombinationISL_fSL_fLNS_15FloatRoundStyleE2EEESK_S1Z_JEEENSA_5SM1004TMEM4LOAD26SM100_TMEM_LOAD_32dp32b64xES18_NS19_IS1L_S1D_NSZ_INSB_IJS1E_SH_EEENSB_IJSH_SD_EEEEEEENSA_39AutoVectorizingCopyWithAssumedAlignmentILi128EEENSA_21SM90_TMA_STORE_IM2COLES2F_S2H_S2H_EEEvvEEEEvNT_6ParamsE,"",@"SHT_CUDA_INFO"
	.sectionflags	@""
	.align	4


	//----- nvinfo : EIATTR_CUDA_API_VERSION
	.align		4
        /*0000*/ 	.byte	0x04, 0x37
        /*0002*/ 	.short	(.L_31 - .L_30)
.L_30:
        /*0004*/ 	.word	0x00000082


	//----- nvinfo : EIATTR_KPARAM_INFO
	.align		4
.L_31:
        /*0008*/ 	.byte	0x04, 0x17
        /*000a*/ 	.short	(.L_33 - .L_32)
.L_32:
        /*000c*/ 	.word	0x00000000
        /*0010*/ 	.short	0x0000
        /*0012*/ 	.short	0x0000
        /*0014*/ 	.byte	0x00, 0xf0, 0x01, 0x24


	//----- nvinfo : EIATTR_AT_ENTRY_FRAGMENTS
	.align		4
.L_33:
        /*0018*/ 	.byte	0x04, 0x4f
        /*001a*/ 	.short	(.L_35 - .L_34)


	//   ....[0]....
.L_34:
        /*001c*/ 	.word	0x00000006


	//----- nvinfo : EIATTR_RESERVED_SMEM_USED
	.align		4
.L_35:
        /*0020*/ 	.byte	0x01, 0x41
	.zero		2


	//----- nvinfo : EIATTR_SPARSE_MMA_MASK
	.align		4
        /*0024*/ 	.byte	0x03, 0x50
        /*0026*/ 	.short	0x0000


	//----- nvinfo : EIATTR_TCGEN05_1CTA_USED
	.align		4
        /*0028*/ 	.byte	0x01, 0x51
	.zero		2


	//----- nvinfo : EIATTR_MAXREG_COUNT
	.align		4
        /*002c*/ 	.byte	0x03, 0x1b
        /*002e*/ 	.short	0x00ff


	//----- nvinfo : EIATTR_NUM_BARRIERS
	.align		4
        /*0030*/ 	.byte	0x02, 0x4c
        /*0032*/ 	.byte	0x07
	.zero		1


	//----- nvinfo : EIATTR_EXTERNS
	.align		4
        /*0034*/ 	.byte	0x04, 0x0f
        /*0036*/ 	.short	(.L_37 - .L_36)


	//   ....[0]....
	.align		4
.L_36:
        /*0038*/ 	.word	index@(__assertfail)


	//----- nvinfo : EIATTR_MERCURY_ISA_VERSION
	.align		4
.L_37:
        /*003c*/ 	.byte	0x03, 0x5f
        /*003e*/ 	.short	0x0101


	//----- nvinfo : EIATTR_INT_WARP_WIDE_INSTR_OFFSETS
	.align		4
        /*0040*/ 	.byte	0x04, 0x31
        /*0042*/ 	.short	(.L_39 - .L_38)


	//   ....[0]....
.L_38:
        /*0044*/ 	.word	0x00005060


	//   ....[1]....
        /*0048*/ 	.word	0x00005080


	//   ....[2]....
        /*004c*/ 	.word	0x000050b0


	//   ....[3]....
        /*0050*/ 	.word	0x00005bd0


	//   ....[4]....
        /*0054*/ 	.word	0x00005e40


	//----- nvinfo : EIATTR_COOP_GROUP_MASK_REGIDS
	.align		4
.L_39:
        /*0058*/ 	.byte	0x04, 0x29
        /*005a*/ 	.short	(.L_41 - .L_40)


	//   ....[0]....
.L_40:
        /*005c*/ 	.word	0xffffffff


	//   ....[1]....
        /*0060*/ 	.word	0xffffffff


	//   ....[2]....
        /*0064*/ 	.word	0xffffffff


	//   ....[3]....
        /*0068*/ 	.word	0xffffffff


	//   ....[4]....
        /*006c*/ 	.word	0xffffffff


	//   ....[5]....
        /*0070*/ 	.word	0xffffffff


	//   ....[6]....
        /*0074*/ 	.word	0xffffffff


	//   ....[7]....
        /*0078*/ 	.word	0xffffffff


	//   ....[8]....
        /*007c*/ 	.word	0xffffffff


	//   ....[9]....
        /*0080*/ 	.word	0xffffffff


	//   ....[10]....
        /*0084*/ 	.word	0xffffffff


	//   ....[11]....
        /*0088*/ 	.word	0xffffffff


	//----- nvinfo : EIATTR_COOP_GROUP_INSTR_OFFSETS
	.align		4
.L_41:
        /*008c*/ 	.byte	0x04, 0x28
        /*008e*/ 	.short	(.L_43 - .L_42)


	//   ....[0]....
.L_42:
        /*0090*/ 	.word	0x00000090


	//   ....[1]....
        /*0094*/ 	.word	0x00000520


	//   ....[2]....
        /*0098*/ 	.word	0x00000a80


	//   ....[3]....
        /*009c*/ 	.word	0x00000bc0


	//   ....[4]....
        /*00a0*/ 	.word	0x00000cc0


	//   ....[5]....
        /*00a4*/ 	.word	0x00000e10


	//   ....[6]....
        /*00a8*/ 	.word	0x00002630


	//   ....[7]....
        /*00ac*/ 	.word	0x00004550


	//   ....[8]....
        /*00b0*/ 	.word	0x00004760


	//   ....[9]....
        /*00b4*/ 	.word	0x00004790


	//   ....[10]....
        /*00b8*/ 	.word	0x00004f40


	//   ....[11]....
        /*00bc*/ 	.word	0x00005180


	//----- nvinfo : EIATTR_VRC_CTA_INIT_COUNT
	.align		4
.L_43:
        /*00c0*/ 	.byte	0x02, 0x4a
        /*00c2*/ 	.byte	0x80
	.zero		1


	//----- nvinfo : EIATTR_SYSCALL_OFFSETS
	.align		4
        /*00c4*/ 	.byte	0x04, 0x46
        /*00c6*/ 	.short	(.L_45 - .L_44)


	//   ....[0]....
.L_44:
        /*00c8*/ 	.word	0x00006970


	//   ....[1]....
        /*00cc*/ 	.word	0x00006ab0


	//   ....[2]....
        /*00d0*/ 	.word	0x000072a0


	//----- nvinfo : EIATTR_MBARRIER_INSTR_OFFSETS
	.align		4
.L_45:
        /*00d4*/ 	.byte	0x04, 0x39
        /*00d6*/ 	.short	(.L_47 - .L_46)


	//   ....[0]....
.L_46:
        /*00d8*/ 	.word	0x00000620
        /*00dc*/ 	.word	0x000000ff
        /*00e0*/ 	.word	0x00000000
        /*00e4*/ 	.short	0x0100
        /*00e6*/ 	.byte	0x04
	.zero		1


	//   ....[1]....
        /*00e8*/ 	.word	0x00000630
        /*00ec*/ 	.word	0x000000ff
        /*00f0*/ 	.word	0x00000110
        /*00f4*/ 	.short	0x0100
        /*00f6*/ 	.byte	0x04
	.zero		1


	//   ....[2]....
        /*00f8*/ 	.word	0x00000640
        /*00fc*/ 	.word	0x000000ff
        /*0100*/ 	.word	0x00000008
        /*0104*/ 	.short	0x0100
        /*0106*/ 	.byte	0x04
	.zero		1


	//   ....[3]....
        /*0108*/ 	.word	0x00000650
        /*010c*/ 	.word	0x000000ff
        /*0110*/ 	.word	0x00000118
        /*0114*/ 	.short	0x0100
        /*0116*/ 	.byte	0x04
	.zero		1


	//   ....[4]....
        /*0118*/ 	.word	0x00000660
        /*011c*/ 	.word	0x000000ff
        /*0120*/ 	.word	0x00000010
        /*0124*/ 	.short	0x0100
        /*0126*/ 	.byte	0x04
	.zero		1


	//   ....[5]....
        /*0128*/ 	.word	0x00000670
        /*012c*/ 	.word	0x000000ff
        /*0130*/ 	.word	0x00000120
        /*0134*/ 	.short	0x0100
        /*0136*/ 	.byte	0x04
	.zero		1


	//   ....[6]....
        /*0138*/ 	.word	0x00000680
        /*013c*/ 	.word	0x000000ff
        /*0140*/ 	.word	0x00000018
        /*0144*/ 	.short	0x0100
        /*0146*/ 	.byte	0x04
	.zero		1


	//   ....[7]....
        /*0148*/ 	.word	0x00000690
        /*014c*/ 	.word	0x000000ff
        /*0150*/ 	.word	0x00000128
        /*0154*/ 	.short	0x0100
        /*0156*/ 	.byte	0x04
	.zero		1


	//   ....[8]....
        /*0158*/ 	.word	0x000006a0
        /*015c*/ 	.word	0x000000ff
        /*0160*/ 	.word	0x00000020
        /*0164*/ 	.short	0x0100
        /*0166*/ 	.byte	0x04
	.zero		1


	//   ....[9]....
        /*0168*/ 	.word	0x000006b0
        /*016c*/ 	.word	0x000000ff
        /*0170*/ 	.word	0x00000130
        /*0174*/ 	.short	0x0100
        /*0176*/ 	.byte	0x04
	.zero		1


	//   ....[10]....
        /*0178*/ 	.word	0x000006c0
        /*017c*/ 	.word	0x000000ff
        /*0180*/ 	.word	0x00000028
        /*0184*/ 	.short	0x0100
        /*0186*/ 	.byte	0x04
	.zero		1


	//   ....[11]....
        /*0188*/ 	.word	0x000006d0
        /*018c*/ 	.word	0x000000ff
        /*0190*/ 	.word	0x00000138
        /*0194*/ 	.short	0x0100
        /*0196*/ 	.byte	0x04
	.zero		1


	//   ....[12]....
        /*0198*/ 	.word	0x000006e0
        /*019c*/ 	.word	0x000000ff
        /*01a0*/ 	.word	0x00000030
        /*01a4*/ 	.short	0x0100
        /*01a6*/ 	.byte	0x04
	.zero		1


	//   ....[13]....
        /*01a8*/ 	.word	0x000006f0
        /*01ac*/ 	.word	0x000000ff
        /*01b0*/ 	.word	0x00000140
        /*01b4*/ 	.short	0x0100
        /*01b6*/ 	.byte	0x04
	.zero		1


	//   ....[14]....
        /*01b8*/ 	.word	0x00000700
        /*01bc*/ 	.word	0x000000ff
        /*01c0*/ 	.word	0x00000038
        /*01c4*/ 	.short	0x0100
        /*01c6*/ 	.byte	0x04
	.zero		1


	//   ....[15]....
        /*01c8*/ 	.word	0x00000710
        /*01cc*/ 	.word	0x000000ff
        /*01d0*/ 	.word	0x00000148
        /*01d4*/ 	.short	0x0100
        /*01d6*/ 	.byte	0x04
	.zero		1


	//   ....[16]....
        /*01d8*/ 	.word	0x00000720
        /*01dc*/ 	.word	0x000000ff
        /*01e0*/ 	.word	0x00000040
        /*01e4*/ 	.short	0x0100
        /*01e6*/ 	.byte	0x04
	.zero		1


	//   ....[17]....
        /*01e8*/ 	.word	0x00000730
        /*01ec*/ 	.word	0x000000ff
        /*01f0*/ 	.word	0x00000150
        /*01f4*/ 	.short	0x0100
        /*01f6*/ 	.byte	0x04
	.zero		1


	//   ....[18]....
        /*01f8*/ 	.word	0x00000740
        /*01fc*/ 	.word	0x000000ff
        /*0200*/ 	.word	0x00000048
        /*0204*/ 	.short	0x0100
        /*0206*/ 	.byte	0x04
	.zero		1


	//   ....[19]....
        /*0208*/ 	.word	0x00000750
        /*020c*/ 	.word	0x000000ff
        /*0210*/ 	.word	0x00000158
        /*0214*/ 	.short	0x0100
        /*0216*/ 	.byte	0x04
	.zero		1


	//   ....[20]....
        /*0218*/ 	.word	0x00000760
        /*021c*/ 	.word	0x000000ff
        /*0220*/ 	.word	0x00000050
        /*0224*/ 	.short	0x0100
        /*0226*/ 	.byte	0x04
	.zero		1


	//   ....[21]....
        /*0228*/ 	.word	0x00000770
        /*022c*/ 	.word	0x000000ff
        /*0230*/ 	.word	0x00000160
        /*0234*/ 	.short	0x0100
        /*0236*/ 	.byte	0x04
	.zero		1


	//   ....[22]....
        /*0238*/ 	.word	0x00000780
        /*023c*/ 	.word	0x000000ff
        /*0240*/ 	.word	0x00000058
        /*0244*/ 	.short	0x0100
        /*0246*/ 	.byte	0x04
	.zero		1


	//   ....[23]....
        /*0248*/ 	.word	0x00000790
        /*024c*/ 	.word	0x000000ff
        /*0250*/ 	.word	0x00000168
        /*0254*/ 	.short	0x0100
        /*0256*/ 	.byte	0x04
	.zero		1


	//   ....[24]....
        /*0258*/ 	.word	0x000007a0
        /*025c*/ 	.word	0x000000ff
        /*0260*/ 	.word	0x00000060
        /*0264*/ 	.short	0x0100
        /*0266*/ 	.byte	0x04
	.zero		1


	//   ....[25]....
        /*0268*/ 	.word	0x000007b0
        /*026c*/ 	.word	0x000000ff
        /*0270*/ 	.word	0x00000170
        /*0274*/ 	.short	0x0100
        /*0276*/ 	.byte	0x04
	.zero		1


	//   ....[26]....
        /*0278*/ 	.word	0x000007c0
        /*027c*/ 	.word	0x000000ff
        /*0280*/ 	.word	0x00000068
        /*0284*/ 	.short	0x0100
        /*0286*/ 	.byte	0x04
	.zero		1


	//   ....[27]....
        /*0288*/ 	.word	0x000007d0
        /*028c*/ 	.word	0x000000ff
        /*0290*/ 	.word	0x00000178
        /*0294*/ 	.short	0x0100
        /*0296*/ 	.byte	0x04
	.zero		1


	//   ....[28]....
        /*0298*/ 	.word	0x000007e0
        /*029c*/ 	.word	0x000000ff
        /*02a0*/ 	.word	0x00000070
        /*02a4*/ 	.short	0x0100
        /*02a6*/ 	.byte	0x04
	.zero		1


	//   ....[29]....
        /*02a8*/ 	.word	0x000007f0
        /*02ac*/ 	.word	0x000000ff
        /*02b0*/ 	.word	0x00000180
        /*02b4*/ 	.short	0x0100
        /*02b6*/ 	.byte	0x04
	.zero		1


	//   ....[30]....
        /*02b8*/ 	.word	0x00000800
        /*02bc*/ 	.word	0x000000ff
        /*02c0*/ 	.word	0x00000078
        /*02c4*/ 	.short	0x0100
        /*02c6*/ 	.byte	0x04
	.zero		1


	//   ....[31]....
        /*02c8*/ 	.word	0x00000810
        /*02cc*/ 	.word	0x000000ff
        /*02d0*/ 	.word	0x00000188
        /*02d4*/ 	.short	0x0100
        /*02d6*/ 	.byte	0x04
	.zero		1


	//   ....[32]....
        /*02d8*/ 	.word	0x00000820
        /*02dc*/ 	.word	0x000000ff
        /*02e0*/ 	.word	0x00000080
        /*02e4*/ 	.short	0x0100
        /*02e6*/ 	.byte	0x04
	.zero		1


	//   ....[33]....
        /*02e8*/ 	.word	0x00000830
        /*02ec*/ 	.word	0x000000ff
        /*02f0*/ 	.word	0x00000190
        /*02f4*/ 	.short	0x0100
        /*02f6*/ 	.byte	0x04
	.zero		1


	//   ....[34]....
        /*02f8*/ 	.word	0x00000840
        /*02fc*/ 	.word	0x000000ff
        /*0300*/ 	.word	0x00000088
        /*0304*/ 	.short	0x0100
        /*0306*/ 	.byte	0x04
	.zero		1


	//   ....[35]....
        /*0308*/ 	.word	0x00000850
        /*030c*/ 	.word	0x000000ff
        /*0310*/ 	.word	0x00000198
        /*0314*/ 	.short	0x0100
        /*0316*/ 	.byte	0x04
	.zero		1


	//   ....[36]....
        /*0318*/ 	.word	0x00000860
        /*031c*/ 	.word	0x000000ff
        /*0320*/ 	.word	0x00000090
        /*0324*/ 	.short	0x0100
        /*0326*/ 	.byte	0x04
	.zero		1


	//   ....[37]....
        /*0328*/ 	.word	0x00000870
        /*032c*/ 	.word	0x000000ff
        /*0330*/ 	.word	0x000001a0
        /*0334*/ 	.short	0x0100
        /*0336*/ 	.byte	0x04
	.zero		1


	//   ....[38]....
        /*0338*/ 	.word	0x00000880
        /*033c*/ 	.word	0x000000ff
        /*0340*/ 	.word	0x00000098
        /*0344*/ 	.short	0x0100
        /*0346*/ 	.byte	0x04
	.zero		1


	//   ....[39]....
        /*0348*/ 	.word	0x00000890
        /*034c*/ 	.word	0x000000ff
        /*0350*/ 	.word	0x000001a8
        /*0354*/ 	.short	0x0100
        /*0356*/ 	.byte	0x04
	.zero		1


	//   ....[40]....
        /*0358*/ 	.word	0x000008a0
        /*035c*/ 	.word	0x000000ff
        /*0360*/ 	.word	0x000000a0
        /*0364*/ 	.short	0x0100
        /*0366*/ 	.byte	0x04
	.zero		1


	//   ....[41]....
        /*0368*/ 	.word	0x000008b0
        /*036c*/ 	.word	0x000000ff
        /*0370*/ 	.word	0x000001b0
        /*0374*/ 	.short	0x0100
        /*0376*/ 	.byte	0x04
	.zero		1


	//   ....[42]....
        /*0378*/ 	.word	0x000008c0
        /*037c*/ 	.word	0x000000ff
        /*0380*/ 	.word	0x000000a8
        /*0384*/ 	.short	0x0100
        /*0386*/ 	.byte	0x04
	.zero		1


	//   ....[43]....
        /*0388*/ 	.word	0x000008d0
        /*038c*/ 	.word	0x000000ff
        /*0390*/ 	.word	0x000001b8
        /*0394*/ 	.short	0x0100
        /*0396*/ 	.byte	0x04
	.zero		1


	//   ....[44]....
        /*0398*/ 	.word	0x000008e0
        /*039c*/ 	.word	0x000000ff
        /*03a0*/ 	.word	0x000000b0
        /*03a4*/ 	.short	0x0100
        /*03a6*/ 	.byte	0x04
	.zero		1


	//   ....[45]....
        /*03a8*/ 	.word	0x000008f0
        /*03ac*/ 	.word	0x000000ff
        /*03b0*/ 	.word	0x000001c0
        /*03b4*/ 	.short	0x0100
        /*03b6*/ 	.byte	0x04
	.zero		1


	//   ....[46]....
        /*03b8*/ 	.word	0x00000900
        /*03bc*/ 	.word	0x000000ff
        /*03c0*/ 	.word	0x000000b8
        /*03c4*/ 	.short	0x0100
        /*03c6*/ 	.byte	0x04
	.zero		1


	//   ....[47]....
        /*03c8*/ 	.word	0x00000910
        /*03cc*/ 	.word	0x000000ff
        /*03d0*/ 	.word	0x000001c8
        /*03d4*/ 	.short	0x0100
        /*03d6*/ 	.byte	0x04
	.zero		1


	//   ....[48]....
        /*03d8*/ 	.word	0x00000920
        /*03dc*/ 	.word	0x000000ff
        /*03e0*/ 	.word	0x000000c0
        /*03e4*/ 	.short	0x0100
        /*03e6*/ 	.byte	0x04
	.zero		1


	//   ....[49]....
        /*03e8*/ 	.word	0x00000930
        /*03ec*/ 	.word	0x000000ff
        /*03f0*/ 	.word	0x000001d0
        /*03f4*/ 	.short	0x0100
        /*03f6*/ 	.byte	0x04
	.zero		1


	//   ....[50]....
        /*03f8*/ 	.word	0x00000940
        /*03fc*/ 	.word	0x000000ff
        /*0400*/ 	.word	0x000000c8
        /*0404*/ 	.short	0x0100
        /*0406*/ 	.byte	0x04
	.zero		1


	//   ....[51]....
        /*0408*/ 	.word	0x00000950
        /*040c*/ 	.word	0x000000ff
        /*0410*/ 	.word	0x000001d8
        /*0414*/ 	.short	0x0100
        /*0416*/ 	.byte	0x04
	.zero		1


	//   ....[52]....
        /*0418*/ 	.word	0x00000960
        /*041c*/ 	.word	0x000000ff
        /*0420*/ 	.word	0x000000d0
        /*0424*/ 	.short	0x0100
        /*0426*/ 	.byte	0x04
	.zero		1


	//   ....[53]....
        /*0428*/ 	.word	0x00000970
        /*042c*/ 	.word	0x000000ff
        /*0430*/ 	.word	0x000001e0
        /*0434*/ 	.short	0x0100
        /*0436*/ 	.byte	0x04
	.zero		1


	//   ....[54]....
        /*0438*/ 	.word	0x00000980
        /*043c*/ 	.word	0x000000ff
        /*0440*/ 	.word	0x000000d8
        /*0444*/ 	.short	0x0100
        /*0446*/ 	.byte	0x04
	.zero		1


	//   ....[55]....
        /*0448*/ 	.word	0x00000990
        /*044c*/ 	.word	0x000000ff
        /*0450*/ 	.word	0x000001e8
        /*0454*/ 	.short	0x0100
        /*0456*/ 	.byte	0x04
	.zero		1


	//   ....[56]....
        /*0458*/ 	.word	0x000009a0
        /*045c*/ 	.word	0x000000ff
        /*0460*/ 	.word	0x000000e0
        /*0464*/ 	.short	0x0100
        /*0466*/ 	.byte	0x04
	.zero		1


	//   ....[57]....
        /*0468*/ 	.word	0x000009b0
        /*046c*/ 	.word	0x000000ff
        /*0470*/ 	.word	0x000001f0
        /*0474*/ 	.short	0x0100
        /*0476*/ 	.byte	0x04
	.zero		1


	//   ....[58]....
        /*0478*/ 	.word	0x000009c0
        /*047c*/ 	.word	0x000000ff
        /*0480*/ 	.word	0x000000e8
        /*0484*/ 	.short	0x0100
        /*0486*/ 	.byte	0x04
	.zero		1


	//   ....[59]....
        /*0488*/ 	.word	0x000009d0
        /*048c*/ 	.word	0x000000ff
        /*0490*/ 	.word	0x000001f8
        /*0494*/ 	.short	0x0100
        /*0496*/ 	.byte	0x04
	.zero		1


	//   ....[60]....
        /*0498*/ 	.word	0x000009e0
        /*049c*/ 	.word	0x000000ff
        /*04a0*/ 	.word	0x000000f0
        /*04a4*/ 	.short	0x0100
        /*04a6*/ 	.byte	0x04
	.zero		1


	//   ....[61]....
        /*04a8*/ 	.word	0x000009f0
        /*04ac*/ 	.word	0x000000ff
        /*04b0*/ 	.word	0x00000200
        /*04b4*/ 	.short	0x0100
        /*04b6*/ 	.byte	0x04
	.zero		1


	//   ....[62]....
        /*04b8*/ 	.word	0x00000a00
        /*04bc*/ 	.word	0x000000ff
        /*04c0*/ 	.word	0x000000f8
        /*04c4*/ 	.short	0x0100
        /*04c6*/ 	.byte	0x04
	.zero		1


	//   ....[63]....
        /*04c8*/ 	.word	0x00000a10
        /*04cc*/ 	.word	0x000000ff
        /*04d0*/ 	.word	0x00000208
        /*04d4*/ 	.short	0x0100
        /*04d6*/ 	.byte	0x04
	.zero		1


	//   ....[64]....
        /*04d8*/ 	.word	0x00000a20
        /*04dc*/ 	.word	0x000000ff
        /*04e0*/ 	.word	0x00000100
        /*04e4*/ 	.short	0x0100
        /*04e6*/ 	.byte	0x04
	.zero		1


	//   ....[65]....
        /*04e8*/ 	.word	0x00000a30
        /*04ec*/ 	.word	0x000000ff
        /*04f0*/ 	.word	0x00000210
        /*04f4*/ 	.short	0x0100
        /*04f6*/ 	.byte	0x04
	.zero		1


	//   ....[66]....
        /*04f8*/ 	.word	0x00000a40
        /*04fc*/ 	.word	0x000000ff
        /*0500*/ 	.word	0x00000108
        /*0504*/ 	.short	0x0100
        /*0506*/ 	.byte	0x04
	.zero		1


	//   ....[67]....
        /*0508*/ 	.word	0x00000a50
        /*050c*/ 	.word	0x000000ff
        /*0510*/ 	.word	0x00000218
        /*0514*/ 	.short	0x0100
        /*0516*/ 	.byte	0x04
	.zero		1


	//   ....[68]....
        /*0518*/ 	.word	0x00000b90
        /*051c*/ 	.word	0x000000ff
        /*0520*/ 	.word	0x00000220
        /*0524*/ 	.short	0x0100
        /*0526*/ 	.byte	0x04
	.zero		1


	//   ....[69]....
        /*0528*/ 	.word	0x00000ba0
        /*052c*/ 	.word	0x000000ff
        /*0530*/ 	.word	0x00000228
        /*0534*/ 	.short	0x0100
        /*0536*/ 	.byte	0x04
	.zero		1


	//   ....[70]....
        /*0538*/ 	.word	0x00000c90
        /*053c*/ 	.word	0x000000ff
        /*0540*/ 	.word	0x00000230
        /*0544*/ 	.short	0x0100
        /*0546*/ 	.byte	0x06
	.zero		1


	//   ....[71]....
        /*0548*/ 	.word	0x00000ca0
        /*054c*/ 	.word	0x000000ff
        /*0550*/ 	.word	0x00000238
        /*0554*/ 	.short	0x0100
        /*0556*/ 	.byte	0x06
	.zero		1


	//   ....[72]....
        /*0558*/ 	.word	0x00000de0
        /*055c*/ 	.word	0x000000ff
        /*0560*/ 	.word	0x00000240
        /*0564*/ 	.short	0x0100
        /*0566*/ 	.byte	0x06
	.zero		1


	//   ....[73]....
        /*0568*/ 	.word	0x00000df0
        /*056c*/ 	.word	0x000000ff
        /*0570*/ 	.word	0x00000248
        /*0574*/ 	.short	0x0100
        /*0576*/ 	.byte	0x06
	.zero		1


	//   ....[74]....
        /*0578*/ 	.word	0x00000f40
        /*057c*/ 	.word	0x000000ff
        /*0580*/ 	.word	0x00000250
        /*0584*/ 	.short	0x0100
        /*0586*/ 	.byte	0x04
	.zero		1


	//   ....[75]....
        /*0588*/ 	.word	0x00000f50
        /*058c*/ 	.word	0x000000ff
        /*0590*/ 	.word	0x00000260
        /*0594*/ 	.short	0x0100
        /*0596*/ 	.byte	0x04
	.zero		1


	//   ....[76]....
        /*0598*/ 	.word	0x00000f60
        /*059c*/ 	.word	0x000000ff
        /*05a0*/ 	.word	0x00000258
        /*05a4*/ 	.short	0x0100
        /*05a6*/ 	.byte	0x04
	.zero		1


	//   ....[77]....
        /*05a8*/ 	.word	0x00000f70
        /*05ac*/ 	.word	0x000000ff
        /*05b0*/ 	.word	0x00000268
        /*05b4*/ 	.short	0x0100
        /*05b6*/ 	.byte	0x04
	.zero		1


	//   ....[78]....
        /*05b8*/ 	.word	0x000018f0
        /*05bc*/ 	.word	0x000000ff
        /*05c0*/ 	.word	0x00000110
        /*05c4*/ 	.short	0x010a
        /*05c6*/ 	.byte	0x04
	.zero		1


	//   ....[79]....
        /*05c8*/ 	.word	0x00001c00
        /*05cc*/ 	.word	0x000000ff
        /*05d0*/ 	.word	0x00000110
        /*05d4*/ 	.short	0x010a
        /*05d6*/ 	.byte	0x09
	.zero		1


	//   ....[80]....
        /*05d8*/ 	.word	0x00001d70
        /*05dc*/ 	.word	0x000000ff
        /*05e0*/ 	.word	0x00000110
        /*05e4*/ 	.short	0x010a
        /*05e6*/ 	.byte	0x08
	.zero		1


	//   ....[81]....
        /*05e8*/ 	.word	0x00001f90
        /*05ec*/ 	.word	0x000000ff
        /*05f0*/ 	.word	0x00000238
        /*05f4*/ 	.short	0x0101
        /*05f6*/ 	.byte	0x1e
	.zero		1


	//   ....[82]....
        /*05f8*/ 	.word	0x00001fc0
        /*05fc*/ 	.word	0x000000ff
        /*0600*/ 	.word	0x00000110
        /*0604*/ 	.short	0x010a
        /*0606*/ 	.byte	0x04
	.zero		1


	//   ....[83]....
        /*0608*/ 	.word	0x000022a0
        /*060c*/ 	.word	0x000000ff
        /*0610*/ 	.word	0x00000110
        /*0614*/ 	.short	0x010a
        /*0616*/ 	.byte	0x09
	.zero		1


	//   ....[84]....
        /*0618*/ 	.word	0x00002410
        /*061c*/ 	.word	0x000000ff
        /*0620*/ 	.word	0x00000110
        /*0624*/ 	.short	0x010a
        /*0626*/ 	.byte	0x08
	.zero		1


	//   ....[85]....
        /*0628*/ 	.word	0x00002640
        /*062c*/ 	.word	0x000000ff
        /*0630*/ 	.word	0x00000240
        /*0634*/ 	.short	0x010a
        /*0636*/ 	.byte	0x1e
	.zero		1


	//   ....[86]....
        /*0638*/ 	.word	0x00002700
        /*063c*/ 	.word	0x000000ff
        /*0640*/ 	.word	0x00000000
        /*0644*/ 	.short	0x0101
        /*0646*/ 	.byte	0x04
	.zero		1


	//   ....[87]....
        /*0648*/ 	.word	0x00002d00
        /*064c*/ 	.word	0x000000ff
        /*0650*/ 	.word	0x00000000
        /*0654*/ 	.short	0x010a
        /*0656*/ 	.byte	0x04
	.zero		1


	//   ....[88]....
        /*0658*/ 	.word	0x00002da0
        /*065c*/ 	.word	0x000000ff
        /*0660*/ 	.word	0x00000000
        /*0664*/ 	.short	0x010a
        /*0666*/ 	.byte	0x05
	.zero		1


	//   ....[89]....
        /*0668*/ 	.word	0x00002e40
        /*066c*/ 	.word	0x000000ff
        /*0670*/ 	.word	0x00000000
        /*0674*/ 	.short	0x010a
        /*0676*/ 	.byte	0x05
	.zero		1


	//   ....[90]....
        /*0678*/ 	.word	0x00002ee0
        /*067c*/ 	.word	0x000000ff
        /*0680*/ 	.word	0x00000000
        /*0684*/ 	.short	0x010a
        /*0686*/ 	.byte	0x05
	.zero		1


	//   ....[91]....
        /*0688*/ 	.word	0x00002f80
        /*068c*/ 	.word	0x000000ff
        /*0690*/ 	.word	0x00000000
        /*0694*/ 	.short	0x010a
        /*0696*/ 	.byte	0x05
	.zero		1


	//   ....[92]....
        /*0698*/ 	.word	0x00003020
        /*069c*/ 	.word	0x000000ff
        /*06a0*/ 	.word	0x00000000
        /*06a4*/ 	.short	0x010a
        /*06a6*/ 	.byte	0x05
	.zero		1


	//   ....[93]....
        /*06a8*/ 	.word	0x000030c0
        /*06ac*/ 	.word	0x000000ff
        /*06b0*/ 	.word	0x00000000
        /*06b4*/ 	.short	0x010a
        /*06b6*/ 	.byte	0x05
	.zero		1


	//   ....[94]....
        /*06b8*/ 	.word	0x00003160
        /*06bc*/ 	.word	0x000000ff
        /*06c0*/ 	.word	0x00000000
        /*06c4*/ 	.short	0x010a
        /*06c6*/ 	.byte	0x05
	.zero		1


	//   ....[95]....
        /*06c8*/ 	.word	0x00003200
        /*06cc*/ 	.word	0x000000ff
        /*06d0*/ 	.word	0x00000000
        /*06d4*/ 	.short	0x010a
        /*06d6*/ 	.byte	0x05
	.zero		1


	//   ....[96]....
        /*06d8*/ 	.word	0x000032a0
        /*06dc*/ 	.word	0x000000ff
        /*06e0*/ 	.word	0x00000000
        /*06e4*/ 	.short	0x010a
        /*06e6*/ 	.byte	0x05
	.zero		1


	//   ....[97]....
        /*06e8*/ 	.word	0x00003340
        /*06ec*/ 	.word	0x000000ff
        /*06f0*/ 	.word	0x00000000
        /*06f4*/ 	.short	0x010a
        /*06f6*/ 	.byte	0x05
	.zero		1


	//   ....[98]....
        /*06f8*/ 	.word	0x000033e0
        /*06fc*/ 	.word	0x000000ff
        /*0700*/ 	.word	0x00000000
        /*0704*/ 	.short	0x010a
        /*0706*/ 	.byte	0x05
	.zero		1


	//   ....[99]....
        /*0708*/ 	.word	0x00003480
        /*070c*/ 	.word	0x000000ff
        /*0710*/ 	.word	0x00000000
        /*0714*/ 	.short	0x010a
        /*0716*/ 	.byte	0x05
	.zero		1


	//   ....[100]....
        /*0718*/ 	.word	0x00003520
        /*071c*/ 	.word	0x000000ff
        /*0720*/ 	.word	0x00000000
        /*0724*/ 	.short	0x010a
        /*0726*/ 	.byte	0x05
	.zero		1


	//   ....[101]....
        /*0728*/ 	.word	0x000035c0
        /*072c*/ 	.word	0x000000ff
        /*0730*/ 	.word	0x00000000
        /*0734*/ 	.short	0x010a
        /*0736*/ 	.byte	0x05
	.zero		1


	//   ....[102]....
        /*0738*/ 	.word	0x00003660
        /*073c*/ 	.word	0x000000ff
        /*0740*/ 	.word	0x00000000
        /*0744*/ 	.short	0x010a
        /*0746*/ 	.byte	0x05
	.zero		1


	//   ....[103]....
        /*0748*/ 	.word	0x00003700
        /*074c*/ 	.word	0x000000ff
        /*0750*/ 	.word	0x00000000
        /*0754*/ 	.short	0x010a
        /*0756*/ 	.byte	0x05
	.zero		1


	//   ....[104]....
        /*0758*/ 	.word	0x000037a0
        /*075c*/ 	.word	0x000000ff
        /*0760*/ 	.word	0x00000000
        /*0764*/ 	.short	0x010a
        /*0766*/ 	.byte	0x05
	.zero		1


	//   ....[105]....
        /*0768*/ 	.word	0x00003840
        /*076c*/ 	.word	0x000000ff
        /*0770*/ 	.word	0x00000000
        /*0774*/ 	.short	0x010a
        /*0776*/ 	.byte	0x05
	.zero		1


	//   ....[106]....
        /*0778*/ 	.word	0x000038e0
        /*077c*/ 	.word	0x000000ff
        /*0780*/ 	.word	0x00000000
        /*0784*/ 	.short	0x010a
        /*0786*/ 	.byte	0x05
	.zero		1


	//   ....[107]....
        /*0788*/ 	.word	0x00003980
        /*078c*/ 	.word	0x000000ff
        /*0790*/ 	.word	0x00000000
        /*0794*/ 	.short	0x010a
        /*0796*/ 	.byte	0x05
	.zero		1


	//   ....[108]....
        /*0798*/ 	.word	0x00003a20
        /*079c*/ 	.word	0x000000ff
        /*07a0*/ 	.word	0x00000000
        /*07a4*/ 	.short	0x010a
        /*07a6*/ 	.byte	0x05
	.zero		1


	//   ....[109]....
        /*07a8*/ 	.word	0x00003ac0
        /*07ac*/ 	.word	0x000000ff
        /*07b0*/ 	.word	0x00000000
        /*07b4*/ 	.short	0x010a
        /*07b6*/ 	.byte	0x05
	.zero		1


	//   ....[110]....
        /*07b8*/ 	.word	0x00003b60
        /*07bc*/ 	.word	0x000000ff
        /*07c0*/ 	.word	0x00000000
        /*07c4*/ 	.short	0x010a
        /*07c6*/ 	.byte	0x05
	.zero		1


	//   ....[111]....
        /*07c8*/ 	.word	0x00003c00
        /*07cc*/ 	.word	0x000000ff
        /*07d0*/ 	.word	0x00000000
        /*07d4*/ 	.short	0x010a
        /*07d6*/ 	.byte	0x05
	.zero		1


	//   ....[112]....
        /*07d8*/ 	.word	0x00003ca0
        /*07dc*/ 	.word	0x000000ff
        /*07e0*/ 	.word	0x00000000
        /*07e4*/ 	.short	0x010a
        /*07e6*/ 	.byte	0x05
	.zero		1


	//   ....[113]....
        /*07e8*/ 	.word	0x00003d40
        /*07ec*/ 	.word	0x000000ff
        /*07f0*/ 	.word	0x00000000
        /*07f4*/ 	.short	0x010a
        /*07f6*/ 	.byte	0x05
	.zero		1


	//   ....[114]....
        /*07f8*/ 	.word	0x00003de0
        /*07fc*/ 	.word	0x000000ff
        /*0800*/ 	.word	0x00000000
        /*0804*/ 	.short	0x010a
        /*0806*/ 	.byte	0x05
	.zero		1


	//   ....[115]....
        /*0808*/ 	.word	0x00003e80
        /*080c*/ 	.word	0x000000ff
        /*0810*/ 	.word	0x00000000
        /*0814*/ 	.short	0x010a
        /*0816*/ 	.byte	0x05
	.zero		1


	//   ....[116]....
        /*0818*/ 	.word	0x00003f20
        /*081c*/ 	.word	0x000000ff
        /*0820*/ 	.word	0x00000000
        /*0824*/ 	.short	0x010a
        /*0826*/ 	.byte	0x05
	.zero		1


	//   ....[117]....
        /*0828*/ 	.word	0x00003fc0
        /*082c*/ 	.word	0x000000ff
        /*0830*/ 	.word	0x00000000
        /*0834*/ 	.short	0x010a
        /*0836*/ 	.byte	0x05
	.zero		1


	//   ....[118]....
        /*0838*/ 	.word	0x00004060
        /*083c*/ 	.word	0x000000ff
        /*0840*/ 	.word	0x00000000
        /*0844*/ 	.short	0x010a
        /*0846*/ 	.byte	0x05
	.zero		1


	//   ....[119]....
        /*0848*/ 	.word	0x00004100
        /*084c*/ 	.word	0x000000ff
        /*0850*/ 	.word	0x00000000
        /*0854*/ 	.short	0x010a
        /*0856*/ 	.byte	0x05
	.zero		1


	//   ....[120]....
        /*0858*/ 	.word	0x000041b0
        /*085c*/ 	.word	0x00000000
        /*0860*/ 	.word	0x00000000
        /*0864*/ 	.short	0x010a
        /*0866*/ 	.byte	0xff
	.zero		1


	//   ....[121]....
        /*0868*/ 	.word	0x00004300
        /*086c*/ 	.word	0x000000ff
        /*0870*/ 	.word	0x00000248
        /*0874*/ 	.short	0x010a
        /*0876*/ 	.byte	0x04
	.zero		1


	//   ....[122]....
        /*0878*/ 	.word	0x000043a0
        /*087c*/ 	.word	0x000000ff
        /*0880*/ 	.word	0x00000240
        /*0884*/ 	.short	0x010a
        /*0886*/ 	.byte	0x04
	.zero		1


	//   ....[123]....
        /*0888*/ 	.word	0x00004440
        /*088c*/ 	.word	0x000000ff
        /*0890*/ 	.word	0x00000000
        /*0894*/ 	.short	0x0101
        /*0896*/ 	.byte	0x05
	.zero		1


	//   ....[124]....
        /*0898*/ 	.word	0x00004480
        /*089c*/ 	.word	0x000000ff
        /*08a0*/ 	.word	0x00000248
        /*08a4*/ 	.short	0x0106
        /*08a6*/ 	.byte	0x04
	.zero		1


	//   ....[125]....
        /*08a8*/ 	.word	0x000044c0
        /*08ac*/ 	.word	0x00000000
        /*08b0*/ 	.word	0x00000248
        /*08b4*/ 	.short	0x010a
        /*08b6*/ 	.byte	0xff
	.zero		1


	//   ....[126]....
        /*08b8*/ 	.word	0x000049c0
        /*08bc*/ 	.word	0x000000ff
        /*08c0*/ 	.word	0x00000240
        /*08c4*/ 	.short	0x010a
        /*08c6*/ 	.byte	0x0f
	.zero		1


	//   ....[127]....
        /*08c8*/ 	.word	0x00004a70
        /*08cc*/ 	.word	0x000000ff
        /*08d0*/ 	.word	0x00000000
        /*08d4*/ 	.short	0x0101
        /*08d6*/ 	.byte	0x17
	.zero		1


	//   ....[128]....
        /*08d8*/ 	.word	0x00004a80
        /*08dc*/ 	.word	0x000000ff
        /*08e0*/ 	.word	0x00000260
        /*08e4*/ 	.short	0x010a
        /*08e6*/ 	.byte	0x13
	.zero		1


	//   ....[129]....
        /*08e8*/ 	.word	0x00004b30
        /*08ec*/ 	.word	0x000000ff
        /*08f0*/ 	.word	0x00000000
        /*08f4*/ 	.short	0x010a
        /*08f6*/ 	.byte	0x04
	.zero		1


	//   ....[130]....
        /*08f8*/ 	.word	0x00004b80
        /*08fc*/ 	.word	0x000000ff
        /*0900*/ 	.word	0x00000000
        /*0904*/ 	.short	0x010a
        /*0906*/ 	.byte	0x0c
	.zero		1


	//   ....[131]....
        /*0908*/ 	.word	0x00004cc0
        /*090c*/ 	.word	0x000000ff
        /*0910*/ 	.word	0x00000000
        /*0914*/ 	.short	0x010a
        /*0916*/ 	.byte	0x05
	.zero		1


	//   ....[132]....
        /*0918*/ 	.word	0x00004e90
        /*091c*/ 	.word	0x000000ff
        /*0920*/ 	.word	0x00000000
        /*0924*/ 	.short	0x010a
        /*0926*/ 	.byte	0x04
	.zero		1


	//   ....[133]....
        /*0928*/ 	.word	0x00004f20
        /*092c*/ 	.word	0x000000ff
        /*0930*/ 	.word	0x00000000
        /*0934*/ 	.short	0x010a
        /*0936*/ 	.byte	0x04
	.zero		1


	//   ....[134]....
        /*0938*/ 	.word	0x00005420
        /*093c*/ 	.word	0x000000ff
        /*0940*/ 	.word	0x00000240
        /*0944*/ 	.short	0x010a
        /*0946*/ 	.byte	0x1c
	.zero		1


	//   ....[135]....
        /*0948*/ 	.word	0x000054c0
        /*094c*/ 	.word	0x000000ff
        /*0950*/ 	.word	0x00000000
        /*0954*/ 	.short	0x0101
        /*0956*/ 	.byte	0x25
	.zero		1


	//   ....[136]....
        /*0958*/ 	.word	0x000059f0
        /*095c*/ 	.word	0x000000ff
        /*0960*/ 	.word	0x00000238
        /*0964*/ 	.short	0x010a
        /*0966*/ 	.byte	0x1c
	.zero		1


	//   ....[137]....
        /*0968*/ 	.word	0x00005b60
        /*096c*/ 	.word	0x000000ff
        /*0970*/ 	.word	0x00000228
        /*0974*/ 	.short	0x010a
        /*0976*/ 	.byte	0x1c
	.zero		1


	//   ....[138]....
        /*0978*/ 	.word	0x00005ec0
        /*097c*/ 	.word	0x000000ff
        /*0980*/ 	.word	0x00000220
        /*0984*/ 	.short	0x010b
        /*0986*/ 	.byte	0x1c
	.zero		1


	//   ....[139]....
        /*0988*/ 	.word	0x00005ed0
        /*098c*/ 	.word	0x000000ff
        /*0990*/ 	.word	0x00000000
        /*0994*/ 	.short	0x0101
        /*0996*/ 	.byte	0x26
	.zero		1


	//   ....[140]....
        /*0998*/ 	.word	0x00005f10
        /*099c*/ 	.word	0x00000000
        /*09a0*/ 	.word	0x00000228
        /*09a4*/ 	.short	0x010a
        /*09a6*/ 	.byte	0xff
	.zero		1


	//   ....[141]....
        /*09a8*/ 	.word	0x00006240
        /*09ac*/ 	.word	0x000000ff
        /*09b0*/ 	.word	0x00000240
        /*09b4*/ 	.short	0x010a
        /*09b6*/ 	.byte	0x2b
	.zero		1


	//   ....[142]....
        /*09b8*/ 	.word	0x00006310
        /*09bc*/ 	.word	0x000000ff
        /*09c0*/ 	.word	0x00000000
        /*09c4*/ 	.short	0x0101
        /*09c6*/ 	.byte	0x04
	.zero		1


	//   ....[143]....
        /*09c8*/ 	.word	0x00006e60
        /*09cc*/ 	.word	0x000000ff
        /*09d0*/ 	.word	0x00000220
        /*09d4*/ 	.short	0x010a
        /*09d6*/ 	.byte	0x2b
	.zero		1


	//   ....[144]....
        /*09d8*/ 	.word	0x00006e80
        /*09dc*/ 	.word	0x00000016
        /*09e0*/ 	.word	0x00000250
        /*09e4*/ 	.short	0x010a
        /*09e6*/ 	.byte	0xff
	.zero		1


	//   ....[145]....
        /*09e8*/ 	.word	0x00007010
        /*09ec*/ 	.word	0x000000ff
        /*09f0*/ 	.word	0x00000220
        /*09f4*/ 	.short	0x010a
        /*09f6*/ 	.byte	0x2b
	.zero		1


	//   ....[146]....
        /*09f8*/ 	.word	0x00007120
        /*09fc*/ 	.word	0x000000ff
        /*0a00*/ 	.word	0x00000000
        /*0a04*/ 	.short	0x0101
        /*0a06*/ 	.byte	0x04
	.zero		1


	//   ....[147]....
        /*0a08*/ 	.word	0x00007180
        /*0a0c*/ 	.word	0x00000016
        /*0a10*/ 	.word	0x00000250
        /*0a14*/ 	.short	0x010a
        /*0a16*/ 	.byte	0xff
	.zero		1


	//   ....[148]....
        /*0a18*/ 	.word	0x000078c0
        /*0a1c*/ 	.word	0x000000ff
        /*0a20*/ 	.word	0x00000000
        /*0a24*/ 	.short	0x0101
        /*0a26*/ 	.byte	0x04
	.zero		1


	//   ....[149]....
        /*0a28*/ 	.word	0x00008750
        /*0a2c*/ 	.word	0x00000000
        /*0a30*/ 	.word	0x00000110
        /*0a34*/ 	.short	0x010a
        /*0a36*/ 	.byte	0xff
	.zero		1


	//   ....[150]....
        /*0a38*/ 	.word	0x000087b0
        /*0a3c*/ 	.word	0x00000000
        /*0a40*/ 	.word	0x00000110
        /*0a44*/ 	.short	0x010a
        /*0a46*/ 	.byte	0xff
	.zero		1


	//   ....[151]....
        /*0a48*/ 	.word	0x00008810
        /*0a4c*/ 	.word	0x00000000
        /*0a50*/ 	.word	0x00000240
        /*0a54*/ 	.short	0x010a
        /*0a56*/ 	.byte	0xff
	.zero		1


	//   ....[152]....
        /*0a58*/ 	.word	0x00008870
        /*0a5c*/ 	.word	0x00000000
        /*0a60*/ 	.word	0x00000000
        /*0a64*/ 	.short	0x010a
        /*0a66*/ 	.byte	0xff
	.zero		1


	//   ....[153]....
        /*0a68*/ 	.word	0x000088d0
        /*0a6c*/ 	.word	0x00000000
        /*0a70*/ 	.word	0x00000000
        /*0a74*/ 	.short	0x010a
        /*0a76*/ 	.byte	0xff
	.zero		1


	//   ....[154]....
        /*0a78*/ 	.word	0x00008930
        /*0a7c*/ 	.word	0x00000000
        /*0a80*/ 	.word	0x00000000
        /*0a84*/ 	.short	0x010a
        /*0a86*/ 	.byte	0xff
	.zero		1


	//   ....[155]....
        /*0a88*/ 	.word	0x00008990
        /*0a8c*/ 	.word	0x00000000
        /*0a90*/ 	.word	0x00000000
        /*0a94*/ 	.short	0x010a
        /*0a96*/ 	.byte	0xff
	.zero		1


	//   ....[156]....
        /*0a98*/ 	.word	0x000089f0
        /*0a9c*/ 	.word	0x00000000
        /*0aa0*/ 	.word	0x00000000
        /*0aa4*/ 	.short	0x010a
        /*0aa6*/ 	.byte	0xff
	.zero		1


	//   ....[157]....
        /*0aa8*/ 	.word	0x00008a50
        /*0aac*/ 	.word	0x00000000
        /*0ab0*/ 	.word	0x00000000
        /*0ab4*/ 	.short	0x010a
        /*0ab6*/ 	.byte	0xff
	.zero		1


	//   ....[158]....
        /*0ab8*/ 	.word	0x00008ab0
        /*0abc*/ 	.word	0x00000000
        /*0ac0*/ 	.word	0x00000000
        /*0ac4*/ 	.short	0x010a
        /*0ac6*/ 	.byte	0xff
	.zero		1


	//   ....[159]....
        /*0ac8*/ 	.word	0x00008b10
        /*0acc*/ 	.word	0x00000000
        /*0ad0*/ 	.word	0x00000000
        /*0ad4*/ 	.short	0x010a
        /*0ad6*/ 	.byte	0xff
	.zero		1


	//   ....[160]....
        /*0ad8*/ 	.word	0x00008b70
        /*0adc*/ 	.word	0x00000000
        /*0ae0*/ 	.word	0x00000000
        /*0ae4*/ 	.short	0x010a
        /*0ae6*/ 	.byte	0xff
	.zero		1


	//   ....[161]....
        /*0ae8*/ 	.word	0x00008bd0
        /*0aec*/ 	.word	0x00000000
        /*0af0*/ 	.word	0x00000000
        /*0af4*/ 	.short	0x010a
        /*0af6*/ 	.byte	0xff
	.zero		1


	//   ....[162]....
        /*0af8*/ 	.word	0x00008c30
        /*0afc*/ 	.word	0x00000000
        /*0b00*/ 	.word	0x00000000
        /*0b04*/ 	.short	0x010a
        /*0b06*/ 	.byte	0xff
	.zero		1


	//   ....[163]....
        /*0b08*/ 	.word	0x00008c90
        /*0b0c*/ 	.word	0x00000000
        /*0b10*/ 	.word	0x00000000
        /*0b14*/ 	.short	0x010a
        /*0b16*/ 	.byte	0xff
	.zero		1


	//   ....[164]....
        /*0b18*/ 	.word	0x00008cf0
        /*0b1c*/ 	.word	0x00000000
        /*0b20*/ 	.word	0x00000000
        /*0b24*/ 	.short	0x010a
        /*0b26*/ 	.byte	0xff
	.zero		1


	//   ....[165]....
        /*0b28*/ 	.word	0x00008d50
        /*0b2c*/ 	.word	0x00000000
        /*0b30*/ 	.word	0x00000000
        /*0b34*/ 	.short	0x010a
        /*0b36*/ 	.byte	0xff
	.zero		1


	//   ....[166]....
        /*0b38*/ 	.word	0x00008db0
        /*0b3c*/ 	.word	0x00000000
        /*0b40*/ 	.word	0x00000000
        /*0b44*/ 	.short	0x010a
        /*0b46*/ 	.byte	0xff
	.zero		1


	//   ....[167]....
        /*0b48*/ 	.word	0x00008e10
        /*0b4c*/ 	.word	0x00000000
        /*0b50*/ 	.word	0x00000000
        /*0b54*/ 	.short	0x010a
        /*0b56*/ 	.byte	0xff
	.zero		1


	//   ....[168]....
        /*0b58*/ 	.word	0x00008e70
        /*0b5c*/ 	.word	0x00000000
        /*0b60*/ 	.word	0x00000000
        /*0b64*/ 	.short	0x010a
        /*0b66*/ 	.byte	0xff
	.zero		1


	//   ....[169]....
        /*0b68*/ 	.word	0x00008ed0
        /*0b6c*/ 	.word	0x00000000
        /*0b70*/ 	.word	0x00000000
        /*0b74*/ 	.short	0x010a
        /*0b76*/ 	.byte	0xff
	.zero		1


	//   ....[170]....
        /*0b78*/ 	.word	0x00008f30
        /*0b7c*/ 	.word	0x00000000
        /*0b80*/ 	.word	0x00000000
        /*0b84*/ 	.short	0x010a
        /*0b86*/ 	.byte	0xff
	.zero		1


	//   ....[171]....
        /*0b88*/ 	.word	0x00008f90
        /*0b8c*/ 	.word	0x00000000
        /*0b90*/ 	.word	0x00000000
        /*0b94*/ 	.short	0x010a
        /*0b96*/ 	.byte	0xff
	.zero		1


	//   ....[172]....
        /*0b98*/ 	.word	0x00008ff0
        /*0b9c*/ 	.word	0x00000000
        /*0ba0*/ 	.word	0x00000000
        /*0ba4*/ 	.short	0x010a
        /*0ba6*/ 	.byte	0xff
	.zero		1


	//   ....[173]....
        /*0ba8*/ 	.word	0x00009050
        /*0bac*/ 	.word	0x00000000
        /*0bb0*/ 	.word	0x00000000
        /*0bb4*/ 	.short	0x010a
        /*0bb6*/ 	.byte	0xff
	.zero		1


	//   ....[174]....
        /*0bb8*/ 	.word	0x000090b0
        /*0bbc*/ 	.word	0x00000000
        /*0bc0*/ 	.word	0x00000000
        /*0bc4*/ 	.short	0x010a
        /*0bc6*/ 	.byte	0xff
	.zero		1


	//   ....[175]....
        /*0bc8*/ 	.word	0x00009110
        /*0bcc*/ 	.word	0x00000000
        /*0bd0*/ 	.word	0x00000000
        /*0bd4*/ 	.short	0x010a
        /*0bd6*/ 	.byte	0xff
	.zero		1


	//   ....[176]....
        /*0bd8*/ 	.word	0x00009170
        /*0bdc*/ 	.word	0x00000000
        /*0be0*/ 	.word	0x00000000
        /*0be4*/ 	.short	0x010a
        /*0be6*/ 	.byte	0xff
	.zero		1


	//   ....[177]....
        /*0be8*/ 	.word	0x000091d0
        /*0bec*/ 	.word	0x00000000
        /*0bf0*/ 	.word	0x00000000
        /*0bf4*/ 	.short	0x010a
        /*0bf6*/ 	.byte	0xff
	.zero		1


	//   ....[178]....
        /*0bf8*/ 	.word	0x00009230
        /*0bfc*/ 	.word	0x00000000
        /*0c00*/ 	.word	0x00000000
        /*0c04*/ 	.short	0x010a
        /*0c06*/ 	.byte	0xff
	.zero		1


	//   ....[179]....
        /*0c08*/ 	.word	0x00009290
        /*0c0c*/ 	.word	0x00000000
        /*0c10*/ 	.word	0x00000000
        /*0c14*/ 	.short	0x010a
        /*0c16*/ 	.byte	0xff
	.zero		1


	//   ....[180]....
        /*0c18*/ 	.word	0x000092f0
        /*0c1c*/ 	.word	0x00000000
        /*0c20*/ 	.word	0x00000000
        /*0c24*/ 	.short	0x010a
        /*0c26*/ 	.byte	0xff
	.zero		1


	//   ....[181]....
        /*0c28*/ 	.word	0x00009350
        /*0c2c*/ 	.word	0x00000000
        /*0c30*/ 	.word	0x00000000
        /*0c34*/ 	.short	0x010a
        /*0c36*/ 	.byte	0xff
	.zero		1


	//   ....[182]....
        /*0c38*/ 	.word	0x000093b0
        /*0c3c*/ 	.word	0x00000000
        /*0c40*/ 	.word	0x00000000
        /*0c44*/ 	.short	0x010a
        /*0c46*/ 	.byte	0xff
	.zero		1


	//   ....[183]....
        /*0c48*/ 	.word	0x00009410
        /*0c4c*/ 	.word	0x00000000
        /*0c50*/ 	.word	0x00000000
        /*0c54*/ 	.short	0x010a
        /*0c56*/ 	.byte	0xff
	.zero		1


	//   ....[184]....
        /*0c58*/ 	.word	0x00009470
        /*0c5c*/ 	.word	0x00000000
        /*0c60*/ 	.word	0x00000000
        /*0c64*/ 	.short	0x010a
        /*0c66*/ 	.byte	0xff
	.zero		1


	//   ....[185]....
        /*0c68*/ 	.word	0x000094d0
        /*0c6c*/ 	.word	0x00000004
        /*0c70*/ 	.word	0x00000248
        /*0c74*/ 	.short	0x010a
        /*0c76*/ 	.byte	0xff
	.zero		1


	//   ....[186]....
        /*0c78*/ 	.word	0x00009530
        /*0c7c*/ 	.word	0x00000004
        /*0c80*/ 	.word	0x00000240
        /*0c84*/ 	.short	0x010a
        /*0c86*/ 	.byte	0xff
	.zero		1


	//   ....[187]....
        /*0c88*/ 	.word	0x00009590
        /*0c8c*/ 	.word	0x00000000
        /*0c90*/ 	.word	0x00000240
        /*0c94*/ 	.short	0x010a
        /*0c96*/ 	.byte	0xff
	.zero		1


	//   ....[188]....
        /*0c98*/ 	.word	0x000095f0
        /*0c9c*/ 	.word	0x00000004
        /*0ca0*/ 	.word	0x00000260
        /*0ca4*/ 	.short	0x010a
        /*0ca6*/ 	.byte	0xff
	.zero		1


	//   ....[189]....
        /*0ca8*/ 	.word	0x00009650
        /*0cac*/ 	.word	0x00000000
        /*0cb0*/ 	.word	0x00000000
        /*0cb4*/ 	.short	0x010a
        /*0cb6*/ 	.byte	0xff
	.zero		1


	//   ....[190]....
        /*0cb8*/ 	.word	0x000096b0
        /*0cbc*/ 	.word	0x00000000
        /*0cc0*/ 	.word	0x00000000
        /*0cc4*/ 	.short	0x010a
        /*0cc6*/ 	.byte	0xff
	.zero		1


	//   ....[191]....
        /*0cc8*/ 	.word	0x00009710
        /*0ccc*/ 	.word	0x00000000
        /*0cd0*/ 	.word	0x00000000
        /*0cd4*/ 	.short	0x010a
        /*0cd6*/ 	.byte	0xff
	.zero		1


	//   ....[192]....
        /*0cd8*/ 	.word	0x00009770
        /*0cdc*/ 	.word	0x00000000
        /*0ce0*/ 	.word	0x00000240
        /*0ce4*/ 	.short	0x010a
        /*0ce6*/ 	.byte	0xff
	.zero		1


	//   ....[193]....
        /*0ce8*/ 	.word	0x000097d0
        /*0cec*/ 	.word	0x00000000
        /*0cf0*/ 	.word	0x00000238
        /*0cf4*/ 	.short	0x010a
        /*0cf6*/ 	.byte	0xff
	.zero		1


	//   ....[194]....
        /*0cf8*/ 	.word	0x00009830
        /*0cfc*/ 	.word	0x00000000
        /*0d00*/ 	.word	0x00000228
        /*0d04*/ 	.short	0x010a
        /*0d06*/ 	.byte	0xff
	.zero		1


	//   ....[195]....
        /*0d08*/ 	.word	0x00009890
        /*0d0c*/ 	.word	0x00000000
        /*0d10*/ 	.word	0x00000240
        /*0d14*/ 	.short	0x010a
        /*0d16*/ 	.byte	0xff
	.zero		1


	//   ....[196]....
        /*0d18*/ 	.word	0x000098f0
        /*0d1c*/ 	.word	0x00000003
        /*0d20*/ 	.word	0x00000220
        /*0d24*/ 	.short	0x010a
        /*0d26*/ 	.byte	0xff
	.zero		1


	//   ....[197]....
        /*0d28*/ 	.word	0x00009940
        /*0d2c*/ 	.word	0x00000016
        /*0d30*/ 	.word	0x00000250
        /*0d34*/ 	.short	0x010a
        /*0d36*/ 	.byte	0xff
	.zero		1


	//----- nvinfo : EIATTR_NUM_MBARRIERS
	.align		4
.L_47:
        /*0d38*/ 	.byte	0x03, 0x38
        /*0d3a*/ 	.short	0x004e


	//----- nvinfo : EIATTR_EXIT_INSTR_OFFSETS
	.align		4
        /*0d3c*/ 	.byte	0x04, 0x1c
        /*0d3e*/ 	.short	(.L_49 - .L_48)


	//   ....[0]....
.L_48:
        /*0d40*/ 	.word	0x000041e0


	//   ....[1]....
        /*0d44*/ 	.word	0x00004490


	//   ....[2]....
        /*0d48*/ 	.word	0x000044f0


	//   ....[3]....
        /*0d4c*/ 	.word	0x00005190


	//   ....[4]....
        /*0d50*/ 	.word	0x00005f40


	//   ....[5]....
        /*0d54*/ 	.word	0x00005f80


	//   ....[6]....
        /*0d58*/ 	.word	0x00008730


	//----- nvinfo : EIATTR_MAX_THREADS
	.align		4
.L_49:
        /*0d5c*/ 	.byte	0x04, 0x05
        /*0d5e*/ 	.short	(.L_51 - .L_50)
.L_50:
        /*0d60*/ 	.word	0x00000100
        /*0d64*/ 	.word	0x00000001
        /*0d68*/ 	.word	0x00000001


	//----- nvinfo : EIATTR_CRS_STACK_SIZE
	.align		4
.L_51:
        /*0d6c*/ 	.byte	0x04, 0x1e
        /*0d6e*/ 	.short	(.L_53 - .L_52)
.L_52:
        /*0d70*/ 	.word	0x00000000


	//----- nvinfo : EIATTR_CBANK_PARAM_SIZE
	.align		4
.L_53:
        /*0d74*/ 	.byte	0x03, 0x19
        /*0d76*/ 	.short	0x0900


	//----- nvinfo : EIATTR_PARAM_CBANK
	.align		4
        /*0d78*/ 	.byte	0x04, 0x0a
        /*0d7a*/ 	.short	(.L_55 - .L_54)
	.align		4
.L_54:
        /*0d7c*/ 	.word	index@(.nv.constant0._ZN7cutlass13device_kernelINS_4conv6kernel13ConvUniversalINS1_16ConvProblemShapeILNS1_8OperatorE1ELi3EEENS1_10collective14CollectiveConvINS1_47MainloopSm100TmaUmmaWarpSpecializedImplicitGemmILS5_1ELi34ELi3ELi1ELi2EN4cute5tupleIJNSA_1CILi1EEESD_SD_EEEEENSB_IJNSC_ILi128EEENSC_ILi64EEENSB_IJNSC_ILi32EEEEEEEEENS_12float_e4m3_tESL_NSA_8TiledMMAINSA_8MMA_AtomIJNSA_10MMA_TraitsINSA_19SM100_MMA_F8F6F4_SSEJSL_SL_fSG_SH_NSA_17integral_constantINSA_4UMMA5MajorELSS_0EEENSQ_ISS_LSS_1EEENSQ_INSR_7ScaleInELSV_0EEESW_EEEEEENSA_6LayoutISE_NSB_IJNSC_ILi0EEES10_S10_EEEEENSB_IJNSA_10UnderscoreES13_S13_EEEEENS7_6detail27Sm100ImplicitGemmTileTraitsINSA_20SM90_TMA_LOAD_IM2COLENSA_14ComposedLayoutINSA_7SwizzleILi1ELi4ELi3EEENSA_18smem_ptr_flag_bitsILi8EEENSZ_INSB_IJNSC_ILi8EEESI_EEENSB_IJSI_SD_EEEEEEEvEENS17_INSA_13SM90_TMA_LOADENS19_INS1A_ILi2ELi4ELi3EEES1D_NSZ_INSB_IJSH_S1E_EEENSB_IJSD_SH_EEEEEEEvEEEENS_8epilogue10collective18CollectiveEpilogueINS1S_23Sm100TmaWarpSpecializedILi1ELi1ELi64ELb0ELb0EEEJSK_NSB_IJNSZ_ISG_SD_EENSZ_ISH_SD_EEEEESL_NSB_IJNSB_IJllllEEESD_S10_EEESL_S21_NS1S_6fusion15FusionCallbacksIS1W_NS22_17LinearCombinationISL_fSL_fLNS_15FloatRoundStyleE2EEESK_S1Z_JEEENSA_5SM1004TMEM4LOAD26SM100_TMEM_LOAD_32dp32b64xES18_NS19_IS1L_S1D_NSZ_INSB_IJS1E_SH_EEENSB_IJSH_SD_EEEEEEENSA_39AutoVectorizingCopyWithAssumedAlignmentILi128EEENSA_21SM90_TMA_STORE_IM2COLES2F_S2H_S2H_EEEvvEEEEvNT_6ParamsE)
        /*0d80*/ 	.short	0x0380
        /*0d82*/ 	.short	0x0900


	//----- nvinfo : EIATTR_SW_WAR
	.align		4
.L_55:
        /*0d84*/ 	.byte	0x04, 0x36
        /*0d86*/ 	.short	(.L_57 - .L_56)
.L_56:
        /*0d88*/ 	.word	0x00000008
.L_57:


//--------------------- .nv.callgraph             --------------------------
	.section	.nv.callgraph,"",@"SHT_CUDA_CALLGRAPH"
	.align	4
	.sectionentsize	8
	.align		4
        /*0000*/ 	.word	0x00000000
	.align		4
        /*0004*/ 	.word	0xffffffff
	.align		4
        /*0008*/ 	.word	index@(_ZN7cutlass13device_kernelINS_4conv6kernel13ConvUniversalINS1_16ConvProblemShapeILNS1_8OperatorE1ELi3EEENS1_10collective14CollectiveConvINS1_47MainloopSm100TmaUmmaWarpSpecializedImplicitGemmILS5_1ELi34ELi3ELi1ELi2EN4cute5tupleIJNSA_1CILi1EEESD_SD_EEEEENSB_IJNSC_ILi128EEENSC_ILi64EEENSB_IJNSC_ILi32EEEEEEEEENS_12float_e4m3_tESL_NSA_8TiledMMAINSA_8MMA_AtomIJNSA_10MMA_TraitsINSA_19SM100_MMA_F8F6F4_SSEJSL_SL_fSG_SH_NSA_17integral_constantINSA_4UMMA5MajorELSS_0EEENSQ_ISS_LSS_1EEENSQ_INSR_7ScaleInELSV_0EEESW_EEEEEENSA_6LayoutISE_NSB_IJNSC_ILi0EEES10_S10_EEEEENSB_IJNSA_10UnderscoreES13_S13_EEEEENS7_6detail27Sm100ImplicitGemmTileTraitsINSA_20SM90_TMA_LOAD_IM2COLENSA_14ComposedLayoutINSA_7SwizzleILi1ELi4ELi3EEENSA_18smem_ptr_flag_bitsILi8EEENSZ_INSB_IJNSC_ILi8EEESI_EEENSB_IJSI_SD_EEEEEEEvEENS17_INSA_13SM90_TMA_LOADENS19_INS1A_ILi2ELi4ELi3EEES1D_NSZ_INSB_IJSH_S1E_EEENSB_IJSD_SH_EEEEEEEvEEEENS_8epilogue10collective18CollectiveEpilogueINS1S_23Sm100TmaWarpSpecializedILi1ELi1ELi64ELb0ELb0EEEJSK_NSB_IJNSZ_ISG_SD_EENSZ_ISH_SD_EEEEESL_NSB_IJNSB_IJllllEEESD_S10_EEESL_S21_NS1S_6fusion15FusionCallbacksIS1W_NS22_17LinearCombinationISL_fSL_fLNS_15FloatRoundStyleE2EEESK_S1Z_JEEENSA_5SM1004TMEM4LOAD26SM100_TMEM_LOAD_32dp32b64xES18_NS19_IS1L_S1D_NSZ_INSB_IJS1E_SH_EEENSB_IJSH_SD_EEEEEEENSA_39AutoVectorizingCopyWithAssumedAlignmentILi128EEENSA_21SM90_TMA_STORE_IM2COLES2F_S2H_S2H_EEEvvEEEEvNT_6ParamsE)
	.align		4
        /*000c*/ 	.word	index@(__assertfail)
	.align		4
        /*0010*/ 	.word	0x00000000
	.align		4
        /*0014*/ 	.word	0xfffffffe
	.align		4
        /*0018*/ 	.word	0x00000000
	.align		4
        /*001c*/ 	.word	0xfffffffd
	.align		4
        /*0020*/ 	.word	0x00000000
	.align		4
        /*0024*/ 	.word	0xfffffffc


//--------------------- .nv.constant4             --------------------------
	.section	.nv.constant4,"a",@progbits
	.align	8
	.align		8
.nv.constant4:
        /*0000*/ 	.dword	__assertfail
	.align		8
        /*0008*/ 	.dword	__unnamed_1
	.align		8
        /*0010*/ 	.dword	__unnamed_2
	.align		8
        /*0018*/ 	.dword	_ZN39_INTERNAL_ef4c46ac_4_k_cu_655d5946_27214cuda3std3__45__cpo5beginE
	.align		8
        /*0020*/ 	.dword	_ZN39_INTERNAL_ef4c46ac_4_k_cu_655d5946_27214cuda3std3__45__cpo3endE
	.align		8
        /*0028*/ 	.dword	_ZN39_INTERNAL_ef4c46ac_4_k_cu_655d5946_27214cuda3std3__45__cpo6cbeginE
	.align		8
        /*0030*/ 	.dword	_ZN39_INTERNAL_ef4c46ac_4_k_cu_655d5946_27214cuda3std3__45__cpo4cendE
	.align		8
        /*0038*/ 	.dword	_ZN39_INTERNAL_ef4c46ac_4_k_cu_655d5946_27214cuda3std3__441_GLOBAL__N__ef4c46ac_4_k_cu_655d5946_27216ignoreE
	.align		8
        /*0040*/ 	.dword	_ZN39_INTERNAL_ef4c46ac_4_k_cu_655d5946_27214cuda3std3__419piecewise_constructE
	.align		8
        /*0048*/ 	.dword	_ZN39_INTERNAL_ef4c46ac_4_k_cu_655d5946_27214cuda3std3__48in_placeE
	.align		8
        /*0050*/ 	.dword	_ZN39_INTERNAL_ef4c46ac_4_k_cu_655d5946_27214cuda3std6ranges3__45__cpo4swapE
	.align		8
        /*0058*/ 	.dword	_ZN39_INTERNAL_ef4c46ac_4_k_cu_655d5946_27214cuda3std6ranges3__45__cpo9iter_moveE
	.align		8
        /*0060*/ 	.dword	_ZN39_INTERNAL_ef4c46ac_4_k_cu_655d5946_27214cute7productE
	.align		8
        /*0068*/ 	.dword	_ZN39_INTERNAL_ef4c46ac_4_k_cu_655d5946_27214cute1_E
	.align		8
        /*0070*/ 	.dword	$str$27
	.align		8
        /*0078*/ 	.dword	$str$28
	.align		8
        /*0080*/ 	.dword	$str$29
	.align		8
        /*0088*/ 	.dword	$str$30


//--------------------- .text._ZN7cutlass13device_kernelINS_4conv6kernel13ConvUniversalINS1_16ConvProblemShapeILNS1_8OperatorE1ELi3EEENS1_10collective14CollectiveConvINS1_47MainloopSm100TmaUmmaWarpSpecializedImplicitGemmILS5_1ELi34ELi3ELi1ELi2EN4cute5tupleIJNSA_1CILi1EEESD_SD_EEEEENSB_IJNSC_ILi128EEENSC_ILi64EEENSB_IJNSC_ILi32EEEEEEEEENS_12float_e4m3_tESL_NSA_8TiledMMAINSA_8MMA_AtomIJNSA_10MMA_TraitsINSA_19SM100_MMA_F8F6F4_SSEJSL_SL_fSG_SH_NSA_17integral_constantINSA_4UMMA5MajorELSS_0EEENSQ_ISS_LSS_1EEENSQ_INSR_7ScaleInELSV_0EEESW_EEEEEENSA_6LayoutISE_NSB_IJNSC_ILi0EEES10_S10_EEEEENSB_IJNSA_10UnderscoreES13_S13_EEEEENS7_6detail27Sm100ImplicitGemmTileTraitsINSA_20SM90_TMA_LOAD_IM2COLENSA_14ComposedLayoutINSA_7SwizzleILi1ELi4ELi3EEENSA_18smem_ptr_flag_bitsILi8EEENSZ_INSB_IJNSC_ILi8EEESI_EEENSB_IJSI_SD_EEEEEEEvEENS17_INSA_13SM90_TMA_LOADENS19_INS1A_ILi2ELi4ELi3EEES1D_NSZ_INSB_IJSH_S1E_EEENSB_IJSD_SH_EEEEEEEvEEEENS_8epilogue10collective18CollectiveEpilogueINS1S_23Sm100TmaWarpSpecializedILi1ELi1ELi64ELb0ELb0EEEJSK_NSB_IJNSZ_ISG_SD_EENSZ_ISH_SD_EEEEESL_NSB_IJNSB_IJllllEEESD_S10_EEESL_S21_NS1S_6fusion15FusionCallbacksIS1W_NS22_17LinearCombinationISL_fSL_fLNS_15FloatRoundStyleE2EEESK_S1Z_JEEENSA_5SM1004TMEM4LOAD26SM100_TMEM_LOAD_32dp32b64xES18_NS19_IS1L_S1D_NSZ_INSB_IJS1E_SH_EEENSB_IJSH_SD_EEEEEEENSA_39AutoVectorizingCopyWithAssumedAlignmentILi128EEENSA_21SM90_TMA_STORE_IM2COLES2F_S2H_S2H_EEEvvEEEEvNT_6ParamsE --------------------------
	.section	.text._ZN7cutlass13device_kernelINS_4conv6kernel13ConvUniversalINS1_16ConvProblemShapeILNS1_8OperatorE1ELi3EEENS1_10collective14CollectiveConvINS1_47MainloopSm100TmaUmmaWarpSpecializedImplicitGemmILS5_1ELi34ELi3ELi1ELi2EN4cute5tupleIJNSA_1CILi1EEESD_SD_EEEEENSB_IJNSC_ILi128EEENSC_ILi64EEENSB_IJNSC_ILi32EEEEEEEEENS_12float_e4m3_tESL_NSA_8TiledMMAINSA_8MMA_AtomIJNSA_10MMA_TraitsINSA_19SM100_MMA_F8F6F4_SSEJSL_SL_fSG_SH_NSA_17integral_constantINSA_4UMMA5MajorELSS_0EEENSQ_ISS_LSS_1EEENSQ_INSR_7ScaleInELSV_0EEESW_EEEEEENSA_6LayoutISE_NSB_IJNSC_ILi0EEES10_S10_EEEEENSB_IJNSA_10UnderscoreES13_S13_EEEEENS7_6detail27Sm100ImplicitGemmTileTraitsINSA_20SM90_TMA_LOAD_IM2COLENSA_14ComposedLayoutINSA_7SwizzleILi1ELi4ELi3EEENSA_18smem_ptr_flag_bitsILi8EEENSZ_INSB_IJNSC_ILi8EEESI_EEENSB_IJSI_SD_EEEEEEEvEENS17_INSA_13SM90_TMA_LOADENS19_INS1A_ILi2ELi4ELi3EEES1D_NSZ_INSB_IJSH_S1E_EEENSB_IJSD_SH_EEEEEEEvEEEENS_8epilogue10collective18CollectiveEpilogueINS1S_23Sm100TmaWarpSpecializedILi1ELi1ELi64ELb0ELb0EEEJSK_NSB_IJNSZ_ISG_SD_EENSZ_ISH_SD_EEEEESL_NSB_IJNSB_IJllllEEESD_S10_EEESL_S21_NS1S_6fusion15FusionCallbacksIS1W_NS22_17LinearCombinationISL_fSL_fLNS_15FloatRoundStyleE2EEESK_S1Z_JEEENSA_5SM1004TMEM4LOAD26SM100_TMEM_LOAD_32dp32b64xES18_NS19_IS1L_S1D_NSZ_INSB_IJS1E_SH_EEENSB_IJSH_SD_EEEEEEENSA_39AutoVectorizingCopyWithAssumedAlignmentILi128EEENSA_21SM90_TMA_STORE_IM2COLES2F_S2H_S2H_EEEvvEEEEvNT_6ParamsE,"ax",@progbits
	.align	128
.text._ZN7cutlass13device_kernelINS_4conv6kernel13ConvUniversalINS1_16ConvProblemShapeILNS1_8OperatorE1ELi3EEENS1_10collective14CollectiveConvINS1_47MainloopSm100TmaUmmaWarpSpecializedImplicitGemmILS5_1ELi34ELi3ELi1ELi2EN4cute5tupleIJNSA_1CILi1EEESD_SD_EEEEENSB_IJNSC_ILi128EEENSC_ILi64EEENSB_IJNSC_ILi32EEEEEEEEENS_12float_e4m3_tESL_NSA_8TiledMMAINSA_8MMA_AtomIJNSA_10MMA_TraitsINSA_19SM100_MMA_F8F6F4_SSEJSL_SL_fSG_SH_NSA_17integral_constantINSA_4UMMA5MajorELSS_0EEENSQ_ISS_LSS_1EEENSQ_INSR_7ScaleInELSV_0EEESW_EEEEEENSA_6LayoutISE_NSB_IJNSC_ILi0EEES10_S10_EEEEENSB_IJNSA_10UnderscoreES13_S13_EEEEENS7_6detail27Sm100ImplicitGemmTileTraitsINSA_20SM90_TMA_LOAD_IM2COLENSA_14ComposedLayoutINSA_7SwizzleILi1ELi4ELi3EEENSA_18smem_ptr_flag_bitsILi8EEENSZ_INSB_IJNSC_ILi8EEESI_EEENSB_IJSI_SD_EEEEEEEvEENS17_INSA_13SM90_TMA_LOADENS19_INS1A_ILi2ELi4ELi3EEES1D_NSZ_INSB_IJSH_S1E_EEENSB_IJSD_SH_EEEEEEEvEEEENS_8epilogue10collective18CollectiveEpilogueINS1S_23Sm100TmaWarpSpecializedILi1ELi1ELi64ELb0ELb0EEEJSK_NSB_IJNSZ_ISG_SD_EENSZ_ISH_SD_EEEEESL_NSB_IJNSB_IJllllEEESD_S10_EEESL_S21_NS1S_6fusion15FusionCallbacksIS1W_NS22_17LinearCombinationISL_fSL_fLNS_15FloatRoundStyleE2EEESK_S1Z_JEEENSA_5SM1004TMEM4LOAD26SM100_TMEM_LOAD_32dp32b64xES18_NS19_IS1L_S1D_NSZ_INSB_IJS1E_SH_EEENSB_IJSH_SD_EEEEEEENSA_39AutoVectorizingCopyWithAssumedAlignmentILi128EEENSA_21SM90_TMA_STORE_IM2COLES2F_S2H_S2H_EEEvvEEEEvNT_6ParamsE:
        .type           _ZN7cutlass13device_kernelINS_4conv6kernel13ConvUniversalINS1_16ConvProblemShapeILNS1_8OperatorE1ELi3EEENS1_10collective14CollectiveConvINS1_47MainloopSm100TmaUmmaWarpSpecializedImplicitGemmILS5_1ELi34ELi3ELi1ELi2EN4cute5tupleIJNSA_1CILi1EEESD_SD_EEEEENSB_IJNSC_ILi128EEENSC_ILi64EEENSB_IJNSC_ILi32EEEEEEEEENS_12float_e4m3_tESL_NSA_8TiledMMAINSA_8MMA_AtomIJNSA_10MMA_TraitsINSA_19SM100_MMA_F8F6F4_SSEJSL_SL_fSG_SH_NSA_17integral_constantINSA_4UMMA5MajorELSS_0EEENSQ_ISS_LSS_1EEENSQ_INSR_7ScaleInELSV_0EEESW_EEEEEENSA_6LayoutISE_NSB_IJNSC_ILi0EEES10_S10_EEEEENSB_IJNSA_10UnderscoreES13_S13_EEEEENS7_6detail27Sm100ImplicitGemmTileTraitsINSA_20SM90_TMA_LOAD_IM2COLENSA_14ComposedLayoutINSA_7SwizzleILi1ELi4ELi3EEENSA_18smem_ptr_flag_bitsILi8EEENSZ_INSB_IJNSC_ILi8EEESI_EEENSB_IJSI_SD_EEEEEEEvEENS17_INSA_13SM90_TMA_LOADENS19_INS1A_ILi2ELi4ELi3EEES1D_NSZ_INSB_IJSH_S1E_EEENSB_IJSD_SH_EEEEEEEvEEEENS_8epilogue10collective18CollectiveEpilogueINS1S_23Sm100TmaWarpSpecializedILi1ELi1ELi64ELb0ELb0EEEJSK_NSB_IJNSZ_ISG_SD_EENSZ_ISH_SD_EEEEESL_NSB_IJNSB_IJllllEEESD_S10_EEESL_S21_NS1S_6fusion15FusionCallbacksIS1W_NS22_17LinearCombinationISL_fSL_fLNS_15FloatRoundStyleE2EEESK_S1Z_JEEENSA_5SM1004TMEM4LOAD26SM100_TMEM_LOAD_32dp32b64xES18_NS19_IS1L_S1D_NSZ_INSB_IJS1E_SH_EEENSB_IJSH_SD_EEEEEEENSA_39AutoVectorizingCopyWithAssumedAlignmentILi128EEENSA_21SM90_TMA_STORE_IM2COLES2F_S2H_S2H_EEEvvEEEEvNT_6ParamsE,@function
        .size           _ZN7cutlass13device_kernelINS_4conv6kernel13ConvUniversalINS1_16ConvProblemShapeILNS1_8OperatorE1ELi3EEENS1_10collective14CollectiveConvINS1_47MainloopSm100TmaUmmaWarpSpecializedImplicitGemmILS5_1ELi34ELi3ELi1ELi2EN4cute5tupleIJNSA_1CILi1EEESD_SD_EEEEENSB_IJNSC_ILi128EEENSC_ILi64EEENSB_IJNSC_ILi32EEEEEEEEENS_12float_e4m3_tESL_NSA_8TiledMMAINSA_8MMA_AtomIJNSA_10MMA_TraitsINSA_19SM100_MMA_F8F6F4_SSEJSL_SL_fSG_SH_NSA_17integral_constantINSA_4UMMA5MajorELSS_0EEENSQ_ISS_LSS_1EEENSQ_INSR_7ScaleInELSV_0EEESW_EEEEEENSA_6LayoutISE_NSB_IJNSC_ILi0EEES10_S10_EEEEENSB_IJNSA_10UnderscoreES13_S13_EEEEENS7_6detail27Sm100ImplicitGemmTileTraitsINSA_20SM90_TMA_LOAD_IM2COLENSA_14ComposedLayoutINSA_7SwizzleILi1ELi4ELi3EEENSA_18smem_ptr_flag_bitsILi8EEENSZ_INSB_IJNSC_ILi8EEESI_EEENSB_IJSI_SD_EEEEEEEvEENS17_INSA_13SM90_TMA_LOADENS19_INS1A_ILi2ELi4ELi3EEES1D_NSZ_INSB_IJSH_S1E_EEENSB_IJSD_SH_EEEEEEEvEEEENS_8epilogue10collective18CollectiveEpilogueINS1S_23Sm100TmaWarpSpecializedILi1ELi1ELi64ELb0ELb0EEEJSK_NSB_IJNSZ_ISG_SD_EENSZ_ISH_SD_EEEEESL_NSB_IJNSB_IJllllEEESD_S10_EEESL_S21_NS1S_6fusion15FusionCallbacksIS1W_NS22_17LinearCombinationISL_fSL_fLNS_15FloatRoundStyleE2EEESK_S1Z_JEEENSA_5SM1004TMEM4LOAD26SM100_TMEM_LOAD_32dp32b64xES18_NS19_IS1L_S1D_NSZ_INSB_IJS1E_SH_EEENSB_IJSH_SD_EEEEEEENSA_39AutoVectorizingCopyWithAssumedAlignmentILi128EEENSA_21SM90_TMA_STORE_IM2COLES2F_S2H_S2H_EEEvvEEEEvNT_6ParamsE,(.L_x_209 - _ZN7cutlass13device_kernelINS_4conv6kernel13ConvUniversalINS1_16ConvProblemShapeILNS1_8OperatorE1ELi3EEENS1_10collective14CollectiveConvINS1_47MainloopSm100TmaUmmaWarpSpecializedImplicitGemmILS5_1ELi34ELi3ELi1ELi2EN4cute5tupleIJNSA_1CILi1EEESD_SD_EEEEENSB_IJNSC_ILi128EEENSC_ILi64EEENSB_IJNSC_ILi32EEEEEEEEENS_12float_e4m3_tESL_NSA_8TiledMMAINSA_8MMA_AtomIJNSA_10MMA_TraitsINSA_19SM100_MMA_F8F6F4_SSEJSL_SL_fSG_SH_NSA_17integral_constantINSA_4UMMA5MajorELSS_0EEENSQ_ISS_LSS_1EEENSQ_INSR_7ScaleInELSV_0EEESW_EEEEEENSA_6LayoutISE_NSB_IJNSC_ILi0EEES10_S10_EEEEENSB_IJNSA_10UnderscoreES13_S13_EEEEENS7_6detail27Sm100ImplicitGemmTileTraitsINSA_20SM90_TMA_LOAD_IM2COLENSA_14ComposedLayoutINSA_7SwizzleILi1ELi4ELi3EEENSA_18smem_ptr_flag_bitsILi8EEENSZ_INSB_IJNSC_ILi8EEESI_EEENSB_IJSI_SD_EEEEEEEvEENS17_INSA_13SM90_TMA_LOADENS19_INS1A_ILi2ELi4ELi3EEES1D_NSZ_INSB_IJSH_S1E_EEENSB_IJSD_SH_EEEEEEEvEEEENS_8epilogue10collective18CollectiveEpilogueINS1S_23Sm100TmaWarpSpecializedILi1ELi1ELi64ELb0ELb0EEEJSK_NSB_IJNSZ_ISG_SD_EENSZ_ISH_SD_EEEEESL_NSB_IJNSB_IJllllEEESD_S10_EEESL_S21_NS1S_6fusion15FusionCallbacksIS1W_NS22_17LinearCombinationISL_fSL_fLNS_15FloatRoundStyleE2EEESK_S1Z_JEEENSA_5SM1004TMEM4LOAD26SM100_TMEM_LOAD_32dp32b64xES18_NS19_IS1L_S1D_NSZ_INSB_IJS1E_SH_EEENSB_IJSH_SD_EEEEEEENSA_39AutoVectorizingCopyWithAssumedAlignmentILi128EEENSA_21SM90_TMA_STORE_IM2COLES2F_S2H_S2H_EEEvvEEEEvNT_6ParamsE)
        .other          _ZN7cutlass13device_kernelINS_4conv6kernel13ConvUniversalINS1_16ConvProblemShapeILNS1_8OperatorE1ELi3EEENS1_10collective14CollectiveConvINS1_47MainloopSm100TmaUmmaWarpSpecializedImplicitGemmILS5_1ELi34ELi3ELi1ELi2EN4cute5tupleIJNSA_1CILi1EEESD_SD_EEEEENSB_IJNSC_ILi128EEENSC_ILi64EEENSB_IJNSC_ILi32EEEEEEEEENS_12float_e4m3_tESL_NSA_8TiledMMAINSA_8MMA_AtomIJNSA_10MMA_TraitsINSA_19SM100_MMA_F8F6F4_SSEJSL_SL_fSG_SH_NSA_17integral_constantINSA_4UMMA5MajorELSS_0EEENSQ_ISS_LSS_1EEENSQ_INSR_7ScaleInELSV_0EEESW_EEEEEENSA_6LayoutISE_NSB_IJNSC_ILi0EEES10_S10_EEEEENSB_IJNSA_10UnderscoreES13_S13_EEEEENS7_6detail27Sm100ImplicitGemmTileTraitsINSA_20SM90_TMA_LOAD_IM2COLENSA_14ComposedLayoutINSA_7SwizzleILi1ELi4ELi3EEENSA_18smem_ptr_flag_bitsILi8EEENSZ_INSB_IJNSC_ILi8EEESI_EEENSB_IJSI_SD_EEEEEEEvEENS17_INSA_13SM90_TMA_LOADENS19_INS1A_ILi2ELi4ELi3EEES1D_NSZ_INSB_IJSH_S1E_EEENSB_IJSD_SH_EEEEEEEvEEEENS_8epilogue10collective18CollectiveEpilogueINS1S_23Sm100TmaWarpSpecializedILi1ELi1ELi64ELb0ELb0EEEJSK_NSB_IJNSZ_ISG_SD_EENSZ_ISH_SD_EEEEESL_NSB_IJNSB_IJllllEEESD_S10_EEESL_S21_NS1S_6fusion15FusionCallbacksIS1W_NS22_17LinearCombinationISL_fSL_fLNS_15FloatRoundStyleE2EEESK_S1Z_JEEENSA_5SM1004TMEM4LOAD26SM100_TMEM_LOAD_32dp32b64xES18_NS19_IS1L_S1D_NSZ_INSB_IJS1E_SH_EEENSB_IJSH_SD_EEEEEEENSA_39AutoVectorizingCopyWithAssumedAlignmentILi128EEENSA_21SM90_TMA_STORE_IM2COLES2F_S2H_S2H_EEEvvEEEEvNT_6ParamsE,@"STO_CUDA_ENTRY STV_DEFAULT"
_ZN7cutlass13device_kernelINS_4conv6kernel13ConvUniversalINS1_16ConvProblemShapeILNS1_8OperatorE1ELi3EEENS1_10collective14CollectiveConvINS1_47MainloopSm100TmaUmmaWarpSpecializedImplicitGemmILS5_1ELi34ELi3ELi1ELi2EN4cute5tupleIJNSA_1CILi1EEESD_SD_EEEEENSB_IJNSC_ILi128EEENSC_ILi64EEENSB_IJNSC_ILi32EEEEEEEEENS_12float_e4m3_tESL_NSA_8TiledMMAINSA_8MMA_AtomIJNSA_10MMA_TraitsINSA_19SM100_MMA_F8F6F4_SSEJSL_SL_fSG_SH_NSA_17integral_constantINSA_4UMMA5MajorELSS_0EEENSQ_ISS_LSS_1EEENSQ_INSR_7ScaleInELSV_0EEESW_EEEEEENSA_6LayoutISE_NSB_IJNSC_ILi0EEES10_S10_EEEEENSB_IJNSA_10UnderscoreES13_S13_EEEEENS7_6detail27Sm100ImplicitGemmTileTraitsINSA_20SM90_TMA_LOAD_IM2COLENSA_14ComposedLayoutINSA_7SwizzleILi1ELi4ELi3EEENSA_18smem_ptr_flag_bitsILi8EEENSZ_INSB_IJNSC_ILi8EEESI_EEENSB_IJSI_SD_EEEEEEEvEENS17_INSA_13SM90_TMA_LOADENS19_INS1A_ILi2ELi4ELi3EEES1D_NSZ_INSB_IJSH_S1E_EEENSB_IJSD_SH_EEEEEEEvEEEENS_8epilogue10collective18CollectiveEpilogueINS1S_23Sm100TmaWarpSpecializedILi1ELi1ELi64ELb0ELb0EEEJSK_NSB_IJNSZ_ISG_SD_EENSZ_ISH_SD_EEEEESL_NSB_IJNSB_IJllllEEESD_S10_EEESL_S21_NS1S_6fusion15FusionCallbacksIS1W_NS22_17LinearCombinationISL_fSL_fLNS_15FloatRoundStyleE2EEESK_S1Z_JEEENSA_5SM1004TMEM4LOAD26SM100_TMEM_LOAD_32dp32b64xES18_NS19_IS1L_S1D_NSZ_INSB_IJS1E_SH_EEENSB_IJSH_SD_EEEEEEENSA_39AutoVectorizingCopyWithAssumedAlignmentILi128EEENSA_21SM90_TMA_STORE_IM2COLES2F_S2H_S2H_EEEvvEEEEvNT_6ParamsE:
[----:B------:R-:W1:Y:S01]  /*0000*/  LDC R1, c[0x0][0x37c] ;  /* 0x0000df00ff017b82 */ /* 0x000e620000000800 */
[----:B------:R-:W2:Y:S07]  /*0010*/  S2R R133, SR_TID.X ;  /* 0x0000000000857919 */ /* 0x000eae0000002100 */
[----:B------:R-:W3:Y:S01]  /*0020*/  LDC.64 R2, c[0x0][0x990] ;  /* 0x00026400ff027b82 */ /* 0x000ee20000000a00 */
[----:B------:R-:W-:Y:S01]  /*0030*/  ELECT P2, URZ, PT ;  /* 0x0000000000ff782f */ /* 0x000fe20003840000 */
[----:B-1----:R-:W-:Y:S01]  /*0040*/  VIADD R1, R1, 0xfffffff8 ;  /* 0xfffffff801017836 */ /* 0x002fe20000000000 */
[----:B------:R-:W-:-:S02]  /*0050*/  PRMT R139, RZ, 0x7610, R139 ;  /* 0x00007610ff8b7816 */ /* 0x000fc4000000008b */
[----:B---3--:R-:W-:-:S04]  /*0060*/  ISETP.NE.U32.AND P0, PT, R2, RZ, PT ;  /* 0x000000ff0200720c */ /* 0x008fc80003f05070 */
[----:B------:R-:W-:Y:S02]  /*0070*/  ISETP.NE.AND.EX P0, PT, R3, RZ, PT, P0 ;  /* 0x000000ff0300720c */ /* 0x000fe40003f05300 */
[----:B--2---:R-:W-:-:S05]  /*0080*/  SHF.R.U32.HI R140, RZ, 0x5, R133 ;  /* 0x00000005ff8c7819 */ /* 0x004fca0000011685 */
[----:B------:R-:W1:Y:S02]  /*0090*/  SHFL.IDX PT, R0, R140, RZ, 0x1f ;  /* 0x00001fff8c007589 */ /* 0x000e6400000e0000 */
[----:B-1----:R-:W-:-:S04]  /*00a0*/  R2UR UR15, R0 ;  /* 0x00000000000f72ca */ /* 0x002fc800000e0000 */
[----:B------:R-:W-:Y:S05]  /*00b0*/  @P0 BRA `(.L_x_0) ;  /* 0x0000000000300947 */ /* 0x000fea0003800000 */
[----:B------:R-:W1:Y:S02]  /*00c0*/  LDCU.64 UR4, c[0x0][0x988] ;  /* 0x00013100ff0477ac */ /* 0x000e640008000a00 */
[----:B-1----:R-:W-:-:S04]  /*00d0*/  UISETP.NE.U32.AND UP0, UPT, UR4, URZ, UPT ;  /* 0x000000ff0400728c */ /* 0x002fc8000bf05070 */
[----:B------:R-:W-:-:S09]  /*00e0*/  UISETP.NE.AND.EX UP0, UPT, UR5, URZ, UPT, UP0 ;  /* 0x000000ff0500728c */ /* 0x000fd2000bf05300 */
[----:B------:R-:W-:Y:S05]  /*00f0*/  BRA.U !UP0, `(.L_x_1) ;  /* 0x0000000108147547 */ /* 0x000fea000b800000 */
[----:B------:R-:W1:Y:S01]  /*0100*/  LDC.64 R4, c[0x0][0x988] ;  /* 0x00026200ff047b82 */ /* 0x000e620000000a00 */
[----:B------:R-:W1:Y:S02]  /*0110*/  LDCU.64 UR4, c[0x0][0x358] ;  /* 0x00006b00ff0477ac */ /* 0x000e640008000a00 */
[----:B-1----:R1:W5:Y:S01]  /*0120*/  LDG.E R71, desc[UR4][R4.64] ;  /* 0x0000000404477981 */ /* 0x002362000c1e1900 */
[----:B------:R-:W-:Y:S01]  /*0130*/  HFMA2 R139, -RZ, RZ, 0, 5.9604644775390625e-08 ;  /* 0x00000001ff8b7431 */ /* 0x000fe200000001ff */
[----:B------:R-:W-:Y:S05]  /*0140*/  BRA `(.L_x_0) ;  /* 0x00000000000c7947 */ /* 0x000fea0003800000 */
.L_x_1:
[----:B------:R-:W1:Y:S01]  /*0150*/  LDCU UR4, c[0x0][0x980] ;  /* 0x00013000ff0477ac */ /* 0x000e620008000800 */
[----:B------:R-:W-:Y:S01]  /*0160*/  HFMA2 R139, -RZ, RZ, 0, 5.9604644775390625e-08 ;  /* 0x00000001ff8b7431 */ /* 0x000fe200000001ff */
[----:B-1----:R-:W-:-:S07]  /*0170*/  MOV R71, UR4 ;  /* 0x0000000400477c02 */ /* 0x002fce0008000f00 */
.L_x_0:
[----:B------:R-:W2:Y:S02]  /*0180*/  LDCU.64 UR4, c[0x0][0x9b0] ;  /* 0x00013600ff0477ac */ /* 0x000ea40008000a00 */
[----:B--2---:R-:W-:-:S04]  /*0190*/  UISETP.NE.U32.AND UP0, UPT, UR4, URZ, UPT ;  /* 0x000000ff0400728c */ /* 0x004fc8000bf05070 */
[----:B------:R-:W-:-:S09]  /*01a0*/  UISETP.NE.AND.EX UP0, UPT, UR5, URZ, UPT, UP0 ;  /* 0x000000ff0500728c */ /* 0x000fd2000bf05300 */
[----:B------:R-:W-:Y:S05]  /*01b0*/  BRA.U UP0, `(.L_x_2) ;  /* 0x0000000100287547 */ /* 0x000fea000b800000 */
[----:B------:R-:W2:Y:S02]  /*01c0*/  LDCU.64 UR4, c[0x0][0x9a8] ;  /* 0x00013500ff0477ac */ /* 0x000ea40008000a00 */
[----:B--2---:R-:W-:-:S04]  /*01d0*/  UISETP.NE.U32.AND UP0, UPT, UR4, URZ, UPT ;  /* 0x000000ff0400728c */ /* 0x004fc8000bf05070 */
[----:B------:R-:W-:-:S09]  /*01e0*/  UISETP.NE.AND.EX UP0, UPT, UR5, URZ, UPT, UP0 ;  /* 0x000000ff0500728c */ /* 0x000fd2000bf05300 */
[----:B------:R-:W-:Y:S05]  /*01f0*/  BRA.U !UP0, `(.L_x_3) ;  /* 0x0000000108107547 */ /* 0x000fea000b800000 */
[----:B-1----:R-:W1:Y:S01]  /*0200*/  LDC.64 R4, c[0x0][0x9a8] ;  /* 0x00026a00ff047b82 */ /* 0x002e620000000a00 */
[----:B------:R-:W1:Y:S02]  /*0210*/  LDCU.64 UR4, c[0x0][0x358] ;  /* 0x00006b00ff0477ac */ /* 0x000e640008000a00 */
[----:B-1----:R2:W5:Y:S01]  /*0220*/  LDG.E R70, desc[UR4][R4.64] ;  /* 0x0000000404467981 */ /* 0x002562000c1e1900 */
[----:B------:R-:W-:Y:S05]  /*0230*/  BRA `(.L_x_2) ;  /* 0x0000000000087947 */ /* 0x000fea0003800000 */
.L_x_3:
[----:B------:R-:W2:Y:S02]  /*0240*/  LDCU UR4, c[0x0][0x9a0] ;  /* 0x00013400ff0477ac */ /* 0x000ea40008000800 */
[----:B--2---:R-:W-:Y:S02]  /*0250*/  MOV R70, UR4 ;  /* 0x0000000400467c02 */ /* 0x004fe40008000f00 */
.L_x_2:
[----:B-12---:R-:W1:Y:S01]  /*0260*/  LDC.64 R4, c[0x0][0x988] ;  /* 0x00026200ff047b82 */ /* 0x006e620000000a00 */
[----:B------:R-:W-:Y:S01]  /*0270*/  IMAD.U32 R0, RZ, RZ, UR15 ;  /* 0x0000000fff007e24 */ /* 0x000fe2000f8e00ff */
[----:B------:R-:W-:Y:S01]  /*0280*/  ISETP.EQ.U32.AND P4, PT, R2, RZ, PT ;  /* 0x000000ff0200720c */ /* 0x000fe20003f82070 */
[----:B------:R-:W-:Y:S03]  /*0290*/  BSSY.RECONVERGENT B0, `(.L_x_4) ;  /* 0x0000012000007945 */ /* 0x000fe60003800200 */
[----:B------:R-:W-:Y:S02]  /*02a0*/  ISETP.NE.OR P1, PT, R0, 0x1, !P2 ;  /* 0x000000010000780c */ /* 0x000fe40005725670 */
[----:B-1----:R-:W-:-:S04]  /*02b0*/  ISETP.NE.U32.AND P0, PT, R4, RZ, PT ;  /* 0x000000ff0400720c */ /* 0x002fc80003f05070 */
[----:B------:R-:W-:-:S13]  /*02c0*/  ISETP.NE.AND.EX P0, PT, R5, RZ, PT, P0 ;  /* 0x000000ff0500720c */ /* 0x000fda0003f05300 */
[----:B------:R-:W-:Y:S01]  /*02d0*/  VOTEU.ANY UP4, P0 ;  /* 0x0000000000ff7886 */ /* 0x000fe20000080100 */
[----:B------:R-:W-:Y:S02]  /*02e0*/  PLOP3.LUT P3, PT, PT, PT, UP4, 0x80, 0x8 ;  /* 0x000000000008781c */ /* 0x000fe40003f6f048 */
[----:B------:R-:W-:Y:S02]  /*02f0*/  ISETP.NE.OR P0, PT, R0, 0x3, !P2 ;  /* 0x000000030000780c */ /* 0x000fe40005705670 */
[----:B------:R-:W-:-:S04]  /*0300*/  ISETP.EQ.OR.EX P5, PT, R3, RZ, !P3, P4 ;  /* 0x000000ff0300720c */ /* 0x000fc80005fa2740 */
[----:B------:R-:W-:Y:S01]  /*0310*/  P2R R143, PR, RZ, 0x20 ;  /* 0x00000020ff8f7803 */ /* 0x000fe20000000000 */
[----:B------:R-:W-:Y:S05]  /*0320*/  @P1 BRA `(.L_x_5) ;  /* 0x0000000000201947 */ /* 0x000fea0003800000 */
[----:B------:R-:W1:Y:S02]  /*0330*/  LDCU.64 UR4, c[0x0][0x348] ;  /* 0x00006900ff0477ac */ /* 0x000e640008000a00 */
[----:B-1----:R-:W-:Y:S02]  /*0340*/  UIADD3 UR6, UP1, UPT, UR4, 0x80, URZ ;  /* 0x0000008004067890 */ /* 0x002fe4000ff3e0ff */
[----:B------:R-:W-:Y:S02]  /*0350*/  UIADD3 UR4, UP0, UPT, UR4, 0x200, URZ ;  /* 0x0000020004047890 */ /* 0x000fe4000ff1e0ff */
[----:B------:R-:W-:Y:S02]  /*0360*/  UIADD3.X UR7, UPT, UPT, URZ, UR5, URZ, UP1, !UPT ;  /* 0x00000005ff077290 */ /* 0x000fe40008ffe4ff */
[----:B------:R-:W-:-:S07]  /*0370*/  UIADD3.X UR5, UPT, UPT, URZ, UR5, URZ, UP0, !UPT ;  /* 0x00000005ff057290 */ /* 0x000fce00087fe4ff */
[----:B------:R1:W-:Y:S02]  /*0380*/  UTMACCTL.PF [UR6] ;  /* 0x00000000060079b9 */ /* 0x0003e40008040000 */
[----:B------:R1:W-:Y:S02]  /*0390*/  UTMACCTL.PF [UR4] ;  /* 0x00000000040079b9 */ /* 0x0003e40008040000 */
[----:B-1----:R-:W-:Y:S01]  /*03a0*/  NOP ;  /* 0x0000000000007918 */ /* 0x002fe20000000000 */
.L_x_5:
[----:B------:R-:W-:Y:S05]  /*03b0*/  BSYNC.RECONVERGENT B0 ;  /* 0x0000000000007941 */ /* 0x000fea0003800200 */
.L_x_4:
[----:B------:R-:W-:Y:S04]  /*03c0*/  BSSY.RECONVERGENT B0, `(.L_x_6) ;  /* 0x000000a000007945 */ /* 0x000fe80003800200 */
        /* <DEDUP_REMOVED lines=9> */
.L_x_7:
[----:B------:R-:W-:Y:S05]  /*0460*/  BSYNC.RECONVERGENT B0 ;  /* 0x0000000000007941 */ /* 0x000fea0003800200 */
.L_x_6:
[----:B------:R-:W-:Y:S01]  /*0470*/  UPLOP3.LUT UP2, UPT, UPT, UPT, UPT, 0x80, 0x8 ;  /* 0x000000000008789c */ /* 0x000fe20003f4f070 */
[----:B------:R-:W-:Y:S10]  /*0480*/  @!P5 BRA `(.L_x_8) ;  /* 0x000000000024d947 */ /* 0x000ff40003800000 */
[----:B------:R-:W-:Y:S01]  /*0490*/  ISETP.NE.U32.AND P1, PT, R2, RZ, PT ;  /* 0x000000ff0200720c */ /* 0x000fe20003f25070 */
[----:B------:R-:W-:Y:S01]  /*04a0*/  USEL UR4, URZ, 0xffffffff, UP4 ;  /* 0xffffffffff047887 */ /* 0x000fe2000a000000 */
[----:B-----5:R-:W-:Y:S02]  /*04b0*/  FSETP.NEU.AND P0, PT, R71, RZ, PT ;  /* 0x000000ff4700720b */ /* 0x020fe40003f0d000 */
[----:B------:R-:W-:-:S11]  /*04c0*/  ISETP.NE.AND.EX P1, PT, R3, RZ, PT, P1 ;  /* 0x000000ff0300720c */ /* 0x000fd60003f25310 */
[----:B------:R-:W-:Y:S02]  /*04d0*/  VOTEU.ANY UP0, P0 ;  /* 0x0000000000ff7886 */ /* 0x000fe40000000100 */
[----:B------:R-:W-:-:S05]  /*04e0*/  VOTEU.ANY UP1, P1 ;  /* 0x0000000000ff7886 */ /* 0x000fca0000820100 */
[----:B------:R-:W-:-:S04]  /*04f0*/  @!UP1 USEL UR4, URZ, 0xffffffff, UP0 ;  /* 0xffffffffff049887 */ /* 0x000fc80008000000 */
[----:B------:R-:W-:-:S04]  /*0500*/  ULOP3.LUT UR4, UR4, 0x1, URZ, 0xc0, !UPT ;  /* 0x0000000104047892 */ /* 0x000fc8000f8ec0ff */
[----:B------:R-:W-:-:S11]  /*0510*/  UISETP.NE.U32.AND UP2, UPT, UR4, 0x1, UPT ;  /* 0x000000010400788c */ /* 0x000fd6000bf45070 */
.L_x_8:
[----:B------:R-:W1:Y:S01]  /*0520*/  SHFL.IDX PT, R2, R140, RZ, 0x1f ;  /* 0x00001fff8c027589 */ /* 0x000e6200000e0000 */
[----:B------:R-:W-:-:S04]  /*0530*/  UISETP.NE.AND UP0, UPT, UR15, 0x2, UPT ;  /* 0x000000020f00788c */ /* 0x000fc8000bf05270 */
[----:B------:R-:W-:Y:S01]  /*0540*/  USEL UR42, URZ, 0x1, UP0 ;  /* 0x00000001ff2a7887 */ /* 0x000fe20008000000 */
[----:B-1----:R-:W-:-:S13]  /*0550*/  ISETP.NE.AND P0, PT, R2, RZ, PT ;  /* 0x000000ff0200720c */ /* 0x002fda0003f05270 */
[----:B------:R-:W-:Y:S05]  /*0560*/  @P0 BRA `(.L_x_9) ;  /* 0x0000000400440947 */ /* 0x000fea0003800000 */
[----:B------:R-:W-:Y:S01]  /*0570*/  ELECT P0, URZ, PT ;  /* 0x0000000000ff782f */ /* 0x000fe20003800000 */
[----:B------:R-:W-:-:S12]  /*0580*/  BSSY.RECONVERGENT B0, `(.L_x_9) ;  /* 0x000004f000007945 */ /* 0x000fd80003800200 */
[----:B------:R-:W-:Y:S05]  /*0590*/  @!P0 BRA `(.L_x_10) ;  /* 0x0000000400348947 */ /* 0x000fea0003800000 */
[----:B------:R-:W1:Y:S01]  /*05a0*/  S2UR UR4, SR_CgaCtaId ;  /* 0x00000000000479c3 */ /* 0x000e620000008800 */
[----:B------:R-:W-:Y:S01]  /*05b0*/  UMOV UR5, 0x400 ;  /* 0x0000040000057882 */ /* 0x000fe20000000000 */
[----:B------:R-:W-:Y:S02]  /*05c0*/  UMOV UR6, 0x1 ;  /* 0x0000000100067882 */ /* 0x000fe40000000000 */
[----:B------:R-:W-:-:S04]  /*05d0*/  UIADD3 UR6, UPT, UPT, -UR6, 0x100000, URZ ;  /* 0x0010000006067890 */ /* 0x000fc8000fffe1ff */
[----:B------:R-:W-:Y:S02]  /*05e0*/  USHF.L.U32 UR7, UR6, 0xb, URZ ;  /* 0x0000000b06077899 */ /* 0x000fe400080006ff */
[----:B------:R-:W-:Y:S02]  /*05f0*/  USHF.L.U32 UR6, UR6, 0x1, URZ ;  /* 0x0000000106067899 */ /* 0x000fe400080006ff */
[----:B-1----:R-:W-:Y:S01]  /*0600*/  ULEA UR4, UR4, UR5, 0x18 ;  /* 0x0000000504047291 */ /* 0x002fe2000f8ec0ff */
[----:B------:R-:W1:Y:S11]  /*0610*/  FENCE.VIEW.ASYNC.S ;  /* 0x00000000000073c6 */ /* 0x000e760000000000 */
[----:B-1----:R1:W2:Y:S01]  /*0620*/  SYNCS.EXCH.64 URZ, [UR4], UR6 ;  /* 0x0000000604ff75b2 */ /* 0x0022a20008000100 */
[----:B------:R1:W3:Y:S01]  /*0630*/  SYNCS.EXCH.64 URZ, [UR4+0x110], UR6 ;  /* 0x0001100604ff75b2 */ /* 0x0002e20008000100 */
[----:B------:R1:W4:Y:S01]  /*0640*/  SYNCS.EXCH.64 URZ, [UR4+0x8], UR6 ;  /* 0x0000080604ff75b2 */ /* 0x0003220008000100 */
[----:B------:R1:W1:Y:S01]  /*0650*/  SYNCS.EXCH.64 URZ, [UR4+0x118], UR6 ;  /* 0x0001180604ff75b2 */ /* 0x0002620008000100 */
        /* <DEDUP_REMOVED lines=64> */
[----:B--234-:R-:W-:Y:S01]  /*0a60*/  NOP ;  /* 0x0000000000007918 */ /* 0x01cfe20000000000 */
.L_x_10:
[----:B-1----:R-:W-:Y:S05]  /*0a70*/  BSYNC.RECONVERGENT B0 ;  /* 0x0000000000007941 */ /* 0x002fea0003800200 */
.L_x_9:
[----:B------:R-:W1:Y:S01]  /*0a80*/  SHFL.IDX PT, R2, R140, RZ, 0x1f ;  /* 0x00001fff8c027589 */ /* 0x000e6200000e0000 */
[----:B------:R-:W-:Y:S01]  /*0a90*/  NOP ;  /* 0x0000000000007918 */ /* 0x000fe20000000000 */
[----:B-1----:R-:W-:-:S13]  /*0aa0*/  ISETP.NE.AND P0, PT, R2, 0x1, PT ;  /* 0x000000010200780c */ /* 0x002fda0003f05270 */
[----:B------:R-:W-:Y:S05]  /*0ab0*/  @P0 BRA `(.L_x_11) ;  /* 0x0000000000400947 */ /* 0x000fea0003800000 */
[----:B------:R-:W1:Y:S01]  /*0ac0*/  S2UR UR4, SR_CgaCtaId ;  /* 0x00000000000479c3 */ /* 0x000e620000008800 */
[----:B------:R-:W-:Y:S01]  /*0ad0*/  UMOV UR5, 0x400 ;  /* 0x0000040000057882 */ /* 0x000fe20000000000 */
[----:B------:R-:W-:Y:S01]  /*0ae0*/  UMOV UR8, 0x20 ;  /* 0x0000002000087882 */ /* 0x000fe20000000000 */
[----:B------:R-:W-:Y:S01]  /*0af0*/  UMOV UR6, 0x80 ;  /* 0x0000008000067882 */ /* 0x000fe20000000000 */
[----:B------:R-:W-:-:S04]  /*0b00*/  UIADD3 UR8, UPT, UPT, -UR8, 0x100000, URZ ;  /* 0x0010000008087890 */ /* 0x000fc8000fffe1ff */
[----:B------:R-:W-:Y:S02]  /*0b10*/  USHF.L.U32 UR9, UR8, 0xb, URZ ;  /* 0x0000000b08097899 */ /* 0x000fe400080006ff */
[----:B------:R-:W-:Y:S02]  /*0b20*/  USHF.L.U32 UR8, UR8, 0x1, URZ ;  /* 0x0000000108087899 */ /* 0x000fe400080006ff */
[----:B------:R-:W-:-:S04]  /*0b30*/  UIADD3 UR6, UPT, UPT, -UR6, 0x100000, URZ ;  /* 0x0010000006067890 */ /* 0x000fc8000fffe1ff */
[----:B------:R-:W-:Y:S02]  /*0b40*/  USHF.L.U32 UR7, UR6, 0xb, URZ ;  /* 0x0000000b06077899 */ /* 0x000fe400080006ff */
[----:B------:R-:W-:Y:S01]  /*0b50*/  USHF.L.U32 UR6, UR6, 0x1, URZ ;  /* 0x0000000106067899 */ /* 0x000fe200080006ff */
[----:B------:R-:W-:Y:S01]  /*0b60*/  ELECT P0, URZ, PT ;  /* 0x0000000000ff782f */ /* 0x000fe20003800000 */
[----:B-1----:R-:W-:Y:S01]  /*0b70*/  ULEA UR4, UR4, UR5, 0x18 ;  /* 0x0000000504047291 */ /* 0x002fe2000f8ec0ff */
[----:B------:R-:W1:Y:S11]  /*0b80*/  FENCE.VIEW.ASYNC.S ;  /* 0x00000000000073c6 */ /* 0x000e760000000000 */
[----:B-1----:R1:W2:Y:S01]  /*0b90*/  SYNCS.EXCH.64 URZ, [UR4+0x220], UR8 ;  /* 0x0002200804ff75b2 */ /* 0x0022a20008000100 */
[----:B------:R1:W3:Y:S01]  /*0ba0*/  SYNCS.EXCH.64 URZ, [UR4+0x228], UR6 ;  /* 0x0002280604ff75b2 */ /* 0x0002e20008000100 */
[----:B------:R-:W-:Y:S01]  /*0bb0*/  NOP ;  /* 0x0000000000007918 */ /* 0x000fe20000000000 */
.L_x_11:
[----:B------:R-:W4:Y:S01]  /*0bc0*/  SHFL.IDX PT, R2, R140, RZ, 0x1f ;  /* 0x00001fff8c027589 */ /* 0x000f2200000e0000 */
[----:B------:R-:W-:Y:S01]  /*0bd0*/  NOP ;  /* 0x0000000000007918 */ /* 0x000fe20000000000 */
[----:B----4-:R-:W-:-:S13]  /*0be0*/  ISETP.NE.AND P0, PT, R2, 0x3, PT ;  /* 0x000000030200780c */ /* 0x010fda0003f05270 */
[----:B------:R-:W-:Y:S05]  /*0bf0*/  @P0 BRA `(.L_x_12) ;  /* 0x0000000000300947 */ /* 0x000fea0003800000 */
[----:B-1----:R-:W1:Y:S01]  /*0c00*/  S2UR UR4, SR_CgaCtaId ;  /* 0x00000000000479c3 */ /* 0x002e620000008800 */
[----:B------:R-:W-:Y:S01]  /*0c10*/  UMOV UR6, 0x400 ;  /* 0x0000040000067882 */ /* 0x000fe20000000000 */
[----:B------:R-:W-:Y:S01]  /*0c20*/  UMOV UR5, 0x20 ;  /* 0x0000002000057882 */ /* 0x000fe20000000000 */
[----:B------:R-:W-:Y:S01]  /*0c30*/  ELECT P0, URZ, PT ;  /* 0x0000000000ff782f */ /* 0x000fe20003800000 */
[----:B-1----:R-:W-:Y:S02]  /*0c40*/  ULEA UR6, UR4, UR6, 0x18 ;  /* 0x0000000604067291 */ /* 0x002fe4000f8ec0ff */
[----:B------:R-:W-:-:S04]  /*0c50*/  UIADD3 UR4, UPT, UPT, -UR5, 0x100000, URZ ;  /* 0x0010000005047890 */ /* 0x000fc8000fffe1ff */
[----:B------:R-:W-:Y:S02]  /*0c60*/  USHF.L.U32 UR5, UR4, 0xb, URZ ;  /* 0x0000000b04057899 */ /* 0x000fe400080006ff */
[----:B------:R-:W-:Y:S01]  /*0c70*/  USHF.L.U32 UR4, UR4, 0x1, URZ ;  /* 0x0000000104047899 */ /* 0x000fe200080006ff */
[----:B------:R-:W1:Y:S11]  /*0c80*/  FENCE.VIEW.ASYNC.S ;  /* 0x00000000000073c6 */ /* 0x000e760000000000 */
[----:B-1----:R4:W1:Y:S01]  /*0c90*/  SYNCS.EXCH.64 URZ, [UR6+0x230], UR4 ;  /* 0x0002300406ff75b2 */ /* 0x0028620008000100 */
[----:B------:R4:W1:Y:S02]  /*0ca0*/  SYNCS.EXCH.64 URZ, [UR6+0x238], UR4 ;  /* 0x0002380406ff75b2 */ /* 0x0008640008000100 */
[----:B----4-:R-:W-:Y:S01]  /*0cb0*/  NOP ;  /* 0x0000000000007918 */ /* 0x010fe20000000000 */
.L_x_12:
[----:B------:R-:W4:Y:S01]  /*0cc0*/  SHFL.IDX PT, R2, R140, RZ, 0x1f ;  /* 0x00001fff8c027589 */ /* 0x000f2200000e0000 */
[----:B------:R-:W-:Y:S01]  /*0cd0*/  NOP ;  /* 0x0000000000007918 */ /* 0x000fe20000000000 */
[----:B----4-:R-:W-:-:S13]  /*0ce0*/  ISETP.NE.AND P0, PT, R2, 0x4, PT ;  /* 0x000000040200780c */ /* 0x010fda0003f05270 */
[----:B------:R-:W-:Y:S05]  /*0cf0*/  @P0 BRA `(.L_x_13) ;  /* 0x0000000000440947 */ /* 0x000fea0003800000 */
[----:B-1----:R-:W1:Y:S01]  /*0d00*/  S2UR UR6, SR_CgaCtaId ;  /* 0x00000000000679c3 */ /* 0x002e620000008800 */
[----:B------:R-:W-:Y:S01]  /*0d10*/  UMOV UR4, 0x100 ;  /* 0x0000010000047882 */ /* 0x000fe20000000000 */
[----:B------:R-:W-:Y:S01]  /*0d20*/  UMOV UR5, 0x400 ;  /* 0x0000040000057882 */ /* 0x000fe20000000000 */
[----:B------:R-:W-:Y:S01]  /*0d30*/  USEL UR4, UR4, 0xe0, UP2 ;  /* 0x000000e004047887 */ /* 0x000fe20009000000 */
[----:B------:R-:W-:Y:S01]  /*0d40*/  UMOV UR8, 0x1 ;  /* 0x0000000100087882 */ /* 0x000fe20000000000 */
[----:B------:R-:W-:Y:S01]  /*0d50*/  ELECT P0, URZ, PT ;  /* 0x0000000000ff782f */ /* 0x000fe20003800000 */
[----:B------:R-:W-:-:S04]  /*0d60*/  UIADD3 UR8, UPT, UPT, -UR8, 0x100000, URZ ;  /* 0x0010000008087890 */ /* 0x000fc8000fffe1ff */
[----:B------:R-:W-:Y:S02]  /*0d70*/  USHF.L.U32 UR9, UR8, 0xb, URZ ;  /* 0x0000000b08097899 */ /* 0x000fe400080006ff */
[----:B------:R-:W-:Y:S02]  /*0d80*/  USHF.L.U32 UR8, UR8, 0x1, URZ ;  /* 0x0000000108087899 */ /* 0x000fe400080006ff */
[----:B-1----:R-:W-:Y:S02]  /*0d90*/  ULEA UR6, UR6, UR5, 0x18 ;  /* 0x0000000506067291 */ /* 0x002fe4000f8ec0ff */
[----:B------:R-:W-:-:S04]  /*0da0*/  UIADD3 UR4, UPT, UPT, -UR4, 0x100000, URZ ;  /* 0x0010000004047890 */ /* 0x000fc8000fffe1ff */
[----:B------:R-:W-:Y:S02]  /*0db0*/  USHF.L.U32 UR5, UR4, 0xb, URZ ;  /* 0x0000000b04057899 */ /* 0x000fe400080006ff */
[----:B------:R-:W-:Y:S01]  /*0dc0*/  USHF.L.U32 UR4, UR4, 0x1, URZ ;  /* 0x0000000104047899 */ /* 0x000fe200080006ff */
[----:B------:R-:W1:Y:S03]  /*0dd0*/  FENCE.VIEW.ASYNC.S ;  /* 0x00000000000073c6 */ /* 0x000e660000000000 */
[----:B-1----:R4:W1:Y:S08]  /*0de0*/  SYNCS.EXCH.64 URZ, [UR6+0x240], UR8 ;  /* 0x0002400806ff75b2 */ /* 0x0028700008000100 */
[----:B------:R4:W1:Y:S02]  /*0df0*/  SYNCS.EXCH.64 URZ, [UR6+0x248], UR4 ;  /* 0x0002480406ff75b2 */ /* 0x0008640008000100 */
[----:B----4-:R-:W-:Y:S01]  /*0e00*/  NOP ;  /* 0x0000000000007918 */ /* 0x010fe20000000000 */
.L_x_13:
[----:B------:R-:W4:Y:S01]  /*0e10*/  SHFL.IDX PT, R2, R140, RZ, 0x1f ;  /* 0x00001fff8c027589 */ /* 0x000f2200000e0000 */
[----:B------:R-:W1:Y:S01]  /*0e20*/  S2UR UR44, SR_CTAID.X ;  /* 0x00000000002c79c3 */ /* 0x000e620000002500 */
[----:B------:R-:W-:-:S07]  /*0e30*/  NOP ;  /* 0x0000000000007918 */ /* 0x000fce0000000000 */
[----:B------:R-:W1:Y:S01]  /*0e40*/  S2UR UR45, SR_CTAID.Y ;  /* 0x00000000002d79c3 */ /* 0x000e620000002600 */
[----:B----4-:R-:W-:-:S13]  /*0e50*/  ISETP.NE.AND P0, PT, R2, 0x5, PT ;  /* 0x000000050200780c */ /* 0x010fda0003f05270 */
[----:B-1----:R-:W-:Y:S05]  /*0e60*/  @P0 BRA `(.L_x_14) ;  /* 0x0000000000480947 */ /* 0x002fea0003800000 */
        /* <DEDUP_REMOVED lines=13> */
[----:B-1----:R1:W4:Y:S01]  /*0f40*/  SYNCS.EXCH.64 URZ, [UR4+0x250], UR8 ;  /* 0x0002500804ff75b2 */ /* 0x0023220008000100 */
[----:B------:R1:W1:Y:S01]  /*0f50*/  SYNCS.EXCH.64 URZ, [UR4+0x260], UR6 ;  /* 0x0002600604ff75b2 */ /* 0x0002620008000100 */
[----:B------:R1:W1:Y:S01]  /*0f60*/  SYNCS.EXCH.64 URZ, [UR4+0x258], UR8 ;  /* 0x0002580804ff75b2 */ /* 0x0002620008000100 */
[----:B------:R1:W1:Y:S01]  /*0f70*/  SYNCS.EXCH.64 URZ, [UR4+0x268], UR6 ;  /* 0x0002680604ff75b2 */ /* 0x0002620008000100 */
[----:B------:R-:W-:Y:S01]  /*0f80*/  NOP ;  /* 0x0000000000007918 */ /* 0x000fe20000000000 */
.L_x_14:
[----:B------:R-:W-:-:S05]  /*0f90*/  CS2R.32 R132, SR_CgaSize ;  /* 0x0000000000847805 */ /* 0x000fca0000008a00 */
[----:B------:R-:W-:-:S05]  /*0fa0*/  IMAD R132, R132, -0xa0, RZ ;  /* 0xffffff6084847824 */ /* 0x000fca00078e02ff */
[----:B------:R-:W-:-:S14]  /*0fb0*/  R2UR UR5, R132 ;  /* 0x00000000840572ca */ /* 0x000fdc00000e0000 */
[----:B------:R-:W2:Y:S01]  /*0fc0*/  LDCU UR5, c[0x0][UR5+0x2b0] ;  /* 0x00005600050577ac */ /* 0x000ea20008000800 */
[----:B------:R-:W-:Y:S02]  /*0fd0*/  I2FP.F32.U32 R132, UR44 ;  /* 0x0000002c00847c45 */ /* 0x000fe40008201000 */
[----:B------:R-:W-:-:S05]  /*0fe0*/  CS2R.32 R3, SR_CgaSize ;  /* 0x0000000000037805 */ /* 0x000fca0000008a00 */
[----:B------:R-:W-:-:S06]  /*0ff0*/  IMAD R3, R3, -0xa0, RZ ;  /* 0xffffff6003037824 */ /* 0x000fcc00078e02ff */
[----:B------:R-:W3:Y:S01]  /*1000*/  LDC R3, c[0x0][R3+0x2a0] ;  /* 0x0000a80003037b82 */ /* 0x000ee20000000800 */
[----:B------:R-:W-:Y:S02]  /*1010*/  I2FP.F32.U32 R131, UR45 ;  /* 0x0000002d00837c45 */ /* 0x000fe40008201000 */
[----:B------:R-:W-:-:S05]  /*1020*/  CS2R.32 R16, SR_CgaSize ;  /* 0x0000000000107805 */ /* 0x000fca0000008a00 */
[----:B------:R-:W-:-:S05]  /*1030*/  IMAD R16, R16, -0xa0, RZ ;  /* 0xffffff6010107824 */ /* 0x000fca00078e02ff */
[----:B-1----:R-:W-:-:S14]  /*1040*/  R2UR UR4, R16 ;  /* 0x00000000100472ca */ /* 0x002fdc00000e0000 */
[----:B------:R-:W1:Y:S01]  /*1050*/  LDCU UR4, c[0x0][UR4+0x2b4] ;  /* 0x00005680040477ac */ /* 0x000e620008000800 */
[----:B------:R-:W-:Y:S01]  /*1060*/  NOP ;  /* 0x0000000000007918 */ /* 0x000fe20000000000 */
[----:B------:R-:W3:Y:S01]  /*1070*/  S2R R16, SR_CTAID.Z ;  /* 0x0000000000107919 */ /* 0x000ee20000002700 */
[----:B------:R-:W4:Y:S01]  /*1080*/  LDCU UR18, c[0x0][0xc24] ;  /* 0x00018480ff1277ac */ /* 0x000f220008000800 */
[----:B------:R-:W-:-:S05]  /*1090*/  CS2R.32 R2, SR_CgaSize ;  /* 0x0000000000027805 */ /* 0x000fca0000008a00 */
[----:B------:R-:W-:-:S06]  /*10a0*/  IMAD R2, R2, -0xa0, RZ ;  /* 0xffffff6002027824 */ /* 0x000fcc00078e02ff */
[----:B------:R-:W3:Y:S01]  /*10b0*/  LDC R2, c[0x0][R2+0x2a4] ;  /* 0x0000a90002027b82 */ /* 0x000ee20000000800 */
[----:B--2---:R-:W-:Y:S01]  /*10c0*/  FMUL R132, R132, UR5 ;  /* 0x0000000584847c20 */ /* 0x004fe20008400000 */
[----:B-1----:R-:W-:-:S05]  /*10d0*/  FMUL R131, R131, UR4 ;  /* 0x0000000483837c20 */ /* 0x002fca0008400000 */
[----:B------:R-:W1:Y:S01]  /*10e0*/  F2I.U32.TRUNC.NTZ R132, R132 ;  /* 0x0000008400847305 */ /* 0x000e62000020f000 */
[----:B----4-:R-:W-:-:S07]  /*10f0*/  UISETP.GE.AND UP0, UPT, UR18, 0x1, UPT ;  /* 0x000000011200788c */ /* 0x010fce000bf06270 */
[----:B------:R-:W2:Y:S01]  /*1100*/  F2I.U32.TRUNC.NTZ R131, R131 ;  /* 0x0000008300837305 */ /* 0x000ea2000020f000 */
[----:B-1----:R-:W-:-:S05]  /*1110*/  IADD3 R132, PT, PT, -R132, RZ, RZ ;  /* 0x000000ff84847210 */ /* 0x002fca0007ffe1ff */
[----:B---3--:R-:W-:Y:S01]  /*1120*/  IMAD R132, R3, R132, UR44 ;  /* 0x0000002c03847e24 */ /* 0x008fe2000f8e0284 */
[----:B--2---:R-:W-:-:S05]  /*1130*/  IADD3 R131, PT, PT, -R131, RZ, RZ ;  /* 0x000000ff83837210 */ /* 0x004fca0007ffe1ff */
[----:B------:R-:W-:Y:S01]  /*1140*/  IMAD R131, R2, R131, UR45 ;  /* 0x0000002d02837e24 */ /* 0x000fe2000f8e0283 */
[----:B------:R-:W-:Y:S06]  /*1150*/  BAR.SYNC.DEFER_BLOCKING 0x0 ;  /* 0x0000000000007b1d */ /* 0x000fec0000010000 */
[----:B------:R-:W-:Y:S05]  /*1160*/  BRA.U !UP0, `(.L_x_15) ;  /* 0x0000000108d47547 */ /* 0x000fea000b800000 */
[----:B------:R-:W1:Y:S01]  /*1170*/  LDCU.128 UR20, c[0x0][0xc10] ;  /* 0x00018200ff1477ac */ /* 0x000e620008000c00 */
[----:B------:R-:W2:Y:S01]  /*1180*/  LDCU UR14, c[0x0][0x370] ;  /* 0x00006e00ff0e77ac */ /* 0x000ea20008000800 */
[----:B------:R-:W3:Y:S01]  /*1190*/  LDCU UR9, c[0x0][0x374] ;  /* 0x00006e80ff0977ac */ /* 0x000ee20008000800 */
[----:B------:R-:W4:Y:S01]  /*11a0*/  LDCU UR19, c[0x0][0xc0c] ;  /* 0x00018180ff1377ac */ /* 0x000f220008000800 */
[----:B------:R-:W4:Y:S01]  /*11b0*/  LDCU UR8, c[0x0][0xc20] ;  /* 0x00018400ff0877ac */ /* 0x000f220008000800 */
[----:B------:R-:W4:Y:S01]  /*11c0*/  LDCU.64 UR16, c[0x0][0xc28] ;  /* 0x00018500ff1077ac */ /* 0x000f220008000a00 */
[----:B-1----:R-:W-:Y:S02]  /*11d0*/  UISETP.NE.AND UP0, UPT, UR22, 0x1, UPT ;  /* 0x000000011600788c */ /* 0x002fe4000bf05270 */
[----:B---3--:R-:W-:Y:S02]  /*11e0*/  UIMAD.WIDE.U32 UR4, UR9, UR23, URZ ;  /* 0x00000017090472a5 */ /* 0x008fe4000f8e00ff */
[----:B--2---:R-:W-:-:S02]  /*11f0*/  UIMAD.WIDE.U32 UR6, UR14, UR20, URZ ;  /* 0x000000140e0672a5 */ /* 0x004fc4000f8e00ff */
[----:B----4-:R-:W-:Y:S02]  /*1200*/  UISETP.NE.AND UP1, UPT, UR19, 0x1, UPT ;  /* 0x000000011300788c */ /* 0x010fe4000bf25270 */
[----:B------:R-:W-:Y:S01]  /*1210*/  UIMAD.WIDE.U32 UR10, UR45, UR23, URZ ;  /* 0x000000172d0a72a5 */ /* 0x000fe2000f8e00ff */
[----:B------:R-:W-:Y:S01]  /*1220*/  UMOV UR4, UR5 ;  /* 0x0000000500047c82 */ /* 0x000fe20008000000 */
[----:B------:R-:W-:Y:S02]  /*1230*/  UISETP.NE.AND UP3, UPT, UR18, 0x1, UPT ;  /* 0x000000011200788c */ /* 0x000fe4000bf65270 */
[----:B------:R-:W-:-:S03]  /*1240*/  @UP0 USHF.R.U32.HI UR9, URZ, UR8, UR4 ;  /* 0x00000008ff090299 */ /* 0x000fc60008011604 */
[----:B------:R-:W-:Y:S01]  /*1250*/  UMOV UR6, UR11 ;  /* 0x0000000b00067c82 */ /* 0x000fe20008000000 */
[----:B------:R-:W-:Y:S01]  /*1260*/  UMOV UR4, UR7 ;  /* 0x0000000700047c82 */ /* 0x000fe20008000000 */
[----:B------:R-:W-:Y:S02]  /*1270*/  USHF.R.U32.HI UR10, URZ, UR8, UR6 ;  /* 0x00000008ff0a7299 */ /* 0x000fe40008011606 */
[----:B------:R-:W-:Y:S02]  /*1280*/  @UP1 USHF.R.U32.HI UR14, URZ, UR21, UR4 ;  /* 0x00000015ff0e1299 */ /* 0x000fe40008011604 */
[----:B------:R-:W-:Y:S02]  /*1290*/  UIMAD.WIDE.U32 UR4, UR9, UR16, URZ ;  /* 0x00000010090472a5 */ /* 0x000fe4000f8e00ff */
[----:B------:R-:W-:Y:S02]  /*12a0*/  UIMAD.WIDE.U32 UR12, UR44, UR20, URZ ;  /* 0x000000142c0c72a5 */ /* 0x000fe4000f8e00ff */
[----:B------:R-:W-:-:S03]  /*12b0*/  UIMAD.WIDE.U32 UR6, UR14, UR16, URZ ;  /* 0x000000100e0672a5 */ /* 0x000fc6000f8e00ff */
[----:B------:R-:W-:Y:S02]  /*12c0*/  UMOV UR4, UR5 ;  /* 0x0000000500047c82 */ /* 0x000fe40008000000 */
[----:B------:R-:W-:Y:S01]  /*12d0*/  @UP3 USHF.R.U32.HI UR9, URZ, UR17, UR4 ;  /* 0x00000011ff093299 */ /* 0x000fe20008011604 */
[----:B------:R-:W-:Y:S02]  /*12e0*/  UMOV UR8, UR13 ;  /* 0x0000000d00087c82 */ /* 0x000fe40008000000 */
[----:B------:R-:W-:Y:S01]  /*12f0*/  UMOV UR4, UR7 ;  /* 0x0000000700047c82 */ /* 0x000fe20008000000 */
[----:B------:R-:W-:Y:S02]  /*1300*/  USHF.R.U32.HI UR21, URZ, UR21, UR8 ;  /* 0x00000015ff157299 */ /* 0x000fe40008011608 */
[----:B------:R-:W-:Y:S02]  /*1310*/  @UP3 USHF.R.U32.HI UR14, URZ, UR17, UR4 ;  /* 0x00000011ff0e3299 */ /* 0x000fe40008011604 */
[----:B------:R-:W-:-:S02]  /*1320*/  USEL UR8, UR45, UR10, !UP0 ;  /* 0x0000000a2d087287 */ /* 0x000fc4000c000000 */
[----:B------:R-:W-:Y:S02]  /*1330*/  UIMAD UR4, UR9, UR18, URZ ;  /* 0x00000012090472a4 */ /* 0x000fe4000f8e02ff */
[----:B------:R-:W-:Y:S02]  /*1340*/  USEL UR6, UR44, UR21, !UP1 ;  /* 0x000000152c067287 */ /* 0x000fe4000c800000 */
[----:B------:R-:W-:Y:S02]  /*1350*/  UISETP.GE.AND UP0, UPT, UR8, UR4, UPT ;  /* 0x000000040800728c */ /* 0x000fe4000bf06270 */
[----:B------:R-:W-:Y:S02]  /*1360*/  UIMAD UR7, UR14, UR18, URZ ;  /* 0x000000120e0772a4 */ /* 0x000fe4000f8e02ff */
[----:B------:R-:W-:Y:S02]  /*1370*/  UIMAD.WIDE.U32 UR4, UR8, UR16, URZ ;  /* 0x00000010080472a5 */ /* 0x000fe4000f8e00ff */
[----:B------:R-:W-:-:S02]  /*1380*/  UISETP.GE.OR UP0, UPT, UR6, UR7, UP0 ;  /* 0x000000070600728c */ /* 0x000fc40008706670 */
[----:B------:R-:W-:Y:S02]  /*1390*/  UIMAD.WIDE.U32 UR10, UR6, UR16, URZ ;  /* 0x00000010060a72a5 */ /* 0x000fe4000f8e00ff */
[----:B------:R-:W-:Y:S01]  /*13a0*/  UIADD3 UR7, UPT, UPT, -UR8, URZ, URZ ;  /* 0x000000ff08077290 */ /* 0x000fe2000fffe1ff */
[----:B------:R-:W-:Y:S01]  /*13b0*/  UMOV UR4, UR5 ;  /* 0x0000000500047c82 */ /* 0x000fe20008000000 */
[----:B------:R-:W-:Y:S02]  /*13c0*/  UIADD3 UR9, UPT, UPT, -UR6, URZ, URZ ;  /* 0x000000ff06097290 */ /* 0x000fe4000fffe1ff */
[----:B------:R-:W-:-:S03]  /*13d0*/  USHF.R.U32.HI UR4, URZ, UR17, UR4 ;  /* 0x00000011ff047299 */ /* 0x000fc60008011604 */
[----:B------:R-:W-:Y:S01]  /*13e0*/  @!UP0 UMOV UR5, UR11 ;  /* 0x0000000b00058c82 */ /* 0x000fe20008000000 */
[----:B------:R-:W-:Y:S02]  /*13f0*/  UIMAD UR45, UR22, UR7, UR45 ;  /* 0x00000007162d72a4 */ /* 0x000fe4000f8e022d */
[----:B------:R-:W-:Y:S02]  /*1400*/  USEL UR4, UR8, UR4, !UP3 ;  /* 0x0000000408047287 */ /* 0x000fe4000d800000 */
[----:B------:R-:W-:Y:S02]  /*1410*/  @!UP0 USHF.R.U32.HI UR5, URZ, UR17, UR5 ;  /* 0x00000011ff058299 */ /* 0x000fe40008011605 */
[----:B------:R-:W-:Y:S02]  /*1420*/  UIADD3 UR7, UPT, UPT, -UR4, URZ, URZ ;  /* 0x000000ff04077290 */ /* 0x000fe4000fffe1ff */
[----:B------:R-:W-:Y:S02]  /*1430*/  @!UP0 USEL UR5, UR6, UR5, !UP3 ;  /* 0x0000000506058287 */ /* 0x000fe4000d800000 */
[----:B------:R-:W-:-:S02]  /*1440*/  UIMAD UR7, UR18, UR7, UR8 ;  /* 0x00000007120772a4 */ /* 0x000fc4000f8e0208 */
[----:B------:R-:W-:Y:S02]  /*1450*/  @!UP0 UIADD3 UR4, UPT, UPT, UR4, -UR5, URZ ;  /* 0x8000000504048290 */ /* 0x000fe4000fffe0ff */
[----:B------:R-:W-:Y:S02]  /*1460*/  @!UP0 UIMAD UR7, UR7, UR14, UR5 ;  /* 0x0000000e070782a4 */ /* 0x000fe4000f8e0205 */
[----:B------:R-:W-:Y:S02]  /*1470*/  @!UP0 UIMAD UR8, UR4, UR18, UR6 ;  /* 0x00000012040882a4 */ /* 0x000fe4000f8e0206 */
[----:B------:R-:W-:Y:S02]  /*1480*/  UIMAD UR4, UR19, UR9, UR44 ;  /* 0x00000009130472a4 */ /* 0x000fe4000f8e022c */
[----:B------:R-:W-:Y:S01]  /*1490*/  UIMAD UR45, UR8, UR22, UR45 ;  /* 0x00000016082d72a4 */ /* 0x000fe2000f8e022d */
[----:B------:R-:W-:Y:S02]  /*14a0*/  @!UP0 UMOV UR6, UR7 ;  /* 0x0000000700068c82 */ /* 0x000fe40008000000 */
[----:B------:R-:W-:-:S12]  /*14b0*/  UIMAD UR44, UR6, UR19, UR4 ;  /* 0x00000013062c72a4 */ /* 0x000fd8000f8e0204 */
.L_x_15:
[----:B------:R-:W1:Y:S02]  /*14c0*/  LDCU UR4, c[0x0][0xc30] ;  /* 0x00018600ff0477ac */ /* 0x000e640008000800 */
[----:B-1----:R-:W-:-:S09]  /*14d0*/  UISETP.NE.AND UP0, UPT, UR4, 0x1, UPT ;  /* 0x000000010400788c */ /* 0x002fd2000bf05270 */
[----:B------:R-:W-:Y:S05]  /*14e0*/  BRA.U UP0, `(.L_x_16) ;  /* 0x0000000100447547 */ /* 0x000fea000b800000 */
[----:B------:R-:W1:Y:S01]  /*14f0*/  LDCU.128 UR8, c[0x0][0xc10] ;  /* 0x00018200ff0877ac */ /* 0x000e620008000c00 */
[----:B------:R-:W2:Y:S01]  /*1500*/  LDCU UR12, c[0x0][0xc0c] ;  /* 0x00018180ff0c77ac */ /* 0x000ea20008000800 */
[----:B------:R-:W3:Y:S01]  /*1510*/  LDCU UR13, c[0x0][0xc20] ;  /* 0x00018400ff0d77ac */ /* 0x000ee20008000800 */
[----:B-1----:R-:W-:Y:S02]  /*1520*/  UIMAD.WIDE.U32 UR6, UR44, UR8, URZ ;  /* 0x000000082c0672a5 */ /* 0x002fe4000f8e00ff */
[----:B------:R-:W-:Y:S02]  /*1530*/  UIMAD.WIDE.U32 UR4, UR45, UR11, URZ ;  /* 0x0000000b2d0472a5 */ /* 0x000fe4000f8e00ff */
[----:B--2---:R-:W-:Y:S02]  /*1540*/  UISETP.NE.AND UP1, UPT, UR12, 0x1, UPT ;  /* 0x000000010c00788c */ /* 0x004fe4000bf25270 */
[----:B------:R-:W-:Y:S01]  /*1550*/  UISETP.NE.AND UP0, UPT, UR10, 0x1, UPT ;  /* 0x000000010a00788c */ /* 0x000fe2000bf05270 */
[----:B------:R-:W-:-:S02]  /*1560*/  UMOV UR6, UR7 ;  /* 0x0000000700067c82 */ /* 0x000fc40008000000 */
[----:B------:R-:W-:Y:S01]  /*1570*/  UMOV UR4, UR5 ;  /* 0x0000000500047c82 */ /* 0x000fe20008000000 */
[----:B------:R-:W-:Y:S02]  /*1580*/  USHF.R.U32.HI UR6, URZ, UR9, UR6 ;  /* 0x00000009ff067299 */ /* 0x000fe40008011606 */
[----:B---3--:R-:W-:Y:S02]  /*1590*/  USHF.R.U32.HI UR4, URZ, UR13, UR4 ;  /* 0x0000000dff047299 */ /* 0x008fe40008011604 */
[----:B------:R-:W-:Y:S02]  /*15a0*/  USEL UR5, UR44, UR6, !UP1 ;  /* 0x000000062c057287 */ /* 0x000fe4000c800000 */
[----:B------:R-:W-:-:S04]  /*15b0*/  USEL UR4, UR45, UR4, !UP0 ;  /* 0x000000042d047287 */ /* 0x000fc8000c000000 */
[----:B------:R-:W-:Y:S02]  /*15c0*/  UIADD3 UR6, UPT, UPT, UR5, -UR4, URZ ;  /* 0x8000000405067290 */ /* 0x000fe4000fffe0ff */
[----:B------:R-:W-:Y:S02]  /*15d0*/  UIADD3 UR4, UPT, UPT, -UR5, UR4, URZ ;  /* 0x0000000405047290 */ /* 0x000fe4000fffe1ff */
[----:B------:R-:W-:Y:S02]  /*15e0*/  UIMAD UR45, UR6, UR10, UR45 ;  /* 0x0000000a062d72a4 */ /* 0x000fe4000f8e022d */
[----:B------:R-:W-:-:S12]  /*15f0*/  UIMAD UR44, UR4, UR12, UR44 ;  /* 0x0000000c042c72a4 */ /* 0x000fd8000f8e022c */
.L_x_16:
[----:B------:R-:W-:Y:S01]  /*1600*/  BAR.SYNC.DEFER_BLOCKING 0x0 ;  /* 0x0000000000007b1d */ /* 0x000fe20000010000 */
[----:B------:R-:W-:Y:S01]  /*1610*/  UISETP.NE.AND UP0, UPT, UR15, 0x2, UPT ;  /* 0x000000020f00788c */ /* 0x000fe2000bf05270 */
[----:B------:R-:W-:Y:S02]  /*1620*/  ISETP.NE.OR P2, PT, R0, 0x2, !P2 ;  /* 0x000000020000780c */ /* 0x000fe40005745670 */
[----:B------:R-:W-:Y:S02]  /*1630*/  LOP3.LUT R0, R133, 0x1f, RZ, 0xc0, !PT ;  /* 0x0000001f85007812 */ /* 0x000fe400078ec0ff */
[----:B------:R-:W1:Y:S04]  /*1640*/  LDCU UR39, c[0x0][0xc24] ;  /* 0x00018480ff2777ac */ /* 0x000e680008000800 */
[----:B------:R-:W-:Y:S05]  /*1650*/  BRA.U UP0, `(.L_x_17) ;  /* 0x0000002900e87547 */ /* 0x000fea000b800000 */
[----:B------:R-:W2:Y:S01]  /*1660*/  LDCU UR5, c[0x0][0x388] ;  /* 0x00007100ff0577ac */ /* 0x000ea20008000800 */
[----:B------:R-:W-:Y:S01]  /*1670*/  PLOP3.LUT P1, PT, PT, PT, UP2, 0x80, 0x8 ;  /* 0x000000000008781c */ /* 0x000fe20003f2f028 */
[----:B------:R-:W-:Y:S01]  /*1680*/  IMAD.MOV.U32 R2, RZ, RZ, RZ ;  /* 0x000000ffff027224 */ /* 0x000fe200078e00ff */
[----:B------:R-:W-:Y:S01]  /*1690*/  ISETP.EQ.OR P3, PT, R0, RZ, P2 ;  /* 0x000000ff0000720c */ /* 0x000fe20001762670 */
[----:B------:R-:W3:Y:S01]  /*16a0*/  LDCU UR8, c[0x0][0x38c] ;  /* 0x00007180ff0877ac */ /* 0x000ee20008000800 */
[----:B------:R-:W-:Y:S01]  /*16b0*/  PLOP3.LUT P1, PT, P1, PT, PT, 0x8, 0x80 ;  /* 0x000000000080781c */ /* 0x000fe20000f2e170 */
[----:B------:R-:W4:Y:S01]  /*16c0*/  LDCU.64 UR6, c[0x0][0x390] ;  /* 0x00007200ff0677ac */ /* 0x000f220008000a00 */
[----:B------:R-:W1:Y:S01]  /*16d0*/  LDCU UR52, c[0x0][0x370] ;  /* 0x00006e00ff3477ac */ /* 0x000e620008000800 */
[----:B------:R-:W1:Y:S01]  /*16e0*/  LDCU.64 UR42, c[0x0][0x348] ;  /* 0x00006900ff2a77ac */ /* 0x000e620008000a00 */
[----:B--2---:R-:W-:Y:S01]  /*16f0*/  UIADD3 UR5, UPT, UPT, UR5, 0x1f, URZ ;  /* 0x0000001f05057890 */ /* 0x004fe2000fffe0ff */
[----:B------:R-:W2:Y:S03]  /*1700*/  LDCU UR51, c[0x0][0x374] ;  /* 0x00006e80ff3377ac */ /* 0x000ea60008000800 */
[----:B------:R-:W-:Y:S01]  /*1710*/  USHF.R.S32.HI UR4, URZ, 0x1f, UR5 ;  /* 0x0000001fff047899 */ /* 0x000fe20008011405 */
[----:B------:R-:W-:Y:S01]  /*1720*/  UMOV UR26, 0x1 ;  /* 0x00000001001a7882 */ /* 0x000fe20000000000 */
[----:B------:R-:W-:-:S02]  /*1730*/  UMOV UR31, URZ ;  /* 0x000000ff001f7c82 */ /* 0x000fc40008000000 */
[----:B------:R-:W-:Y:S01]  /*1740*/  ULEA.HI UR4, UR4, UR5, URZ, 0x5 ;  /* 0x0000000504047291 */ /* 0x000fe2000f8f28ff */
[----:B------:R-:W-:Y:S01]  /*1750*/  UMOV UR36, URZ ;  /* 0x000000ff00247c82 */ /* 0x000fe20008000000 */
[----:B------:R-:W-:Y:S02]  /*1760*/  UMOV UR38, URZ ;  /* 0x000000ff00267c82 */ /* 0x000fe40008000000 */
[----:B------:R-:W-:-:S04]  /*1770*/  USHF.R.S32.HI UR4, URZ, 0x5, UR4 ;  /* 0x00000005ff047899 */ /* 0x000fc80008011404 */
[----:B---3--:R-:W-:-:S04]  /*1780*/  UIMAD UR4, UR4, UR8, URZ ;  /* 0x00000008040472a4 */ /* 0x008fc8000f8e02ff */
[----:B----4-:R-:W-:-:S04]  /*1790*/  UIMAD UR4, UR4, UR6, URZ ;  /* 0x00000006040472a4 */ /* 0x010fc8000f8e02ff */
[----:B------:R-:W-:-:S04]  /*17a0*/  UIMAD UR53, UR4, UR7, URZ ;  /* 0x00000007043572a4 */ /* 0x000fc8000f8e02ff */
[----:B------:R-:W-:Y:S02]  /*17b0*/  UISETP.NE.AND UP1, UPT, UR53, URZ, UPT ;  /* 0x000000ff3500728c */ /* 0x000fe4000bf25270 */
[----:B------:R-:W-:-:S04]  /*17c0*/  UISETP.LT.U32.AND UP0, UPT, UR53, 0x22, UPT ;  /* 0x000000223500788c */ /* 0x000fc8000bf01070 */
[----:B------:R-:W-:-:S04]  /*17d0*/  USEL UR4, UR53, 0x22, UP0 ;  /* 0x0000002235047887 */ /* 0x000fc80008000000 */
[----:B------:R-:W-:Y:S02]  /*17e0*/  UIADD3 UR5, UPT, UPT, UR4, -0x1, URZ ;  /* 0xffffffff04057890 */ /* 0x000fe4000fffe0ff */
[----:B------:R-:W-:Y:S02]  /*17f0*/  @!UP1 UIADD3 UR5, UPT, UPT, UR4, URZ, URZ ;  /* 0x000000ff04059290 */ /* 0x000fe4000fffe0ff */
[----:B------:R-:W-:Y:S02]  /*1800*/  UIADD3 UR50, UPT, UPT, UR53, -UR4, URZ ;  /* 0x8000000435327290 */ /* 0x000fe4000fffe0ff */
[----:B-12---:R-:W-:-:S12]  /*1810*/  UIADD3 UR54, UPT, UPT, UR5, 0x1, URZ ;  /* 0x0000000105367890 */ /* 0x006fd8000fffe0ff */
.L_x_33:
[----:B------:R-:W1:Y:S01]  /*1820*/  S2UR UR30, SR_CgaCtaId ;  /* 0x00000000001e79c3 */ /* 0x000e620000008800 */
[----:B------:R-:W-:Y:S01]  /*1830*/  UMOV UR4, 0x400 ;  /* 0x0000040000047882 */ /* 0x000fe20000000000 */
[----:B------:R-:W-:Y:S01]  /*1840*/  MOV R0, UR26 ;  /* 0x0000001a00007c02 */ /* 0x000fe20008000f00 */
[----:B------:R-:W-:Y:S02]  /*1850*/  UISETP.NE.AND UP0, UPT, UR53, URZ, UPT ;  /* 0x000000ff3500728c */ /* 0x000fe4000bf05270 */
[----:B------:R-:W-:Y:S01]  /*1860*/  USHF.L.U32 UR44, UR44, 0x7, URZ ;  /* 0x000000072c2c7899 */ /* 0x000fe200080006ff */
[----:B------:R-:W-:Y:S01]  /*1870*/  SHF.L.U32 R0, R0, 0x1f, RZ ;  /* 0x0000001f00007819 */ /* 0x000fe200000006ff */
[----:B------:R-:W-:Y:S01]  /*1880*/  USHF.L.U32 UR18, UR45, 0x6, URZ ;  /* 0x000000062d127899 */ /* 0x000fe200080006ff */
[----:B------:R-:W-:Y:S01]  /*1890*/  UMOV UR27, URZ ;  /* 0x000000ff001b7c82 */ /* 0x000fe20008000000 */
[----:B------:R-:W-:Y:S01]  /*18a0*/  UMOV UR22, URZ ;  /* 0x000000ff00167c82 */ /* 0x000fe20008000000 */
[----:B------:R-:W-:Y:S01]  /*18b0*/  UMOV UR21, URZ ;  /* 0x000000ff00157c82 */ /* 0x000fe20008000000 */
[----:B------:R-:W-:Y:S01]  /*18c0*/  UMOV UR20, URZ ;  /* 0x000000ff00147c82 */ /* 0x000fe20008000000 */
[----:B-1----:R-:W-:-:S04]  /*18d0*/  ULEA UR30, UR30, UR4, 0x18 ;  /* 0x000000041e1e7291 */ /* 0x002fc8000f8ec0ff */
[----:B------:R-:W-:-:S09]  /*18e0*/  ULEA UR4, UR31, UR30, 0x3 ;  /* 0x0000001e1f047291 */ /* 0x000fd2000f8e18ff */
[----:B------:R1:W2:Y:S01]  /*18f0*/  SYNCS.PHASECHK.TRANS64.TRYWAIT P0, [UR4+0x110], R0 ;  /* 0x00011000ff0075a7 */ /* 0x0002a20008001104 */
[----:B------:R-:W-:Y:S05]  /*1900*/  BRA.U !UP0, `(.L_x_18) ;  /* 0x0000000508987547 */ /* 0x000fea000b800000 */
[----:B------:R-:W3:Y:S01]  /*1910*/  LDCU.128 UR12, c[0x0][0x480] ;  /* 0x00009000ff0c77ac */ /* 0x000ee20008000c00 */
[----:B------:R-:W4:Y:S01]  /*1920*/  LDCU.128 UR8, c[0x0][0x490] ;  /* 0x00009200ff0877ac */ /* 0x000f220008000c00 */
[----:B------:R-:W1:Y:S01]  /*1930*/  LDCU.64 UR20, c[0x0][0x4c0] ;  /* 0x00009800ff1477ac */ /* 0x000e620008000a00 */
[----:B------:R-:W1:Y:S01]  /*1940*/  LDCU.64 UR16, c[0x0][0x4f0] ;  /* 0x00009e00ff1077ac */ /* 0x000e620008000a00 */
[----:B------:R-:W1:Y:S01]  /*1950*/  LDCU UR19, c[0x0][0x4c8] ;  /* 0x00009900ff1377ac */ /* 0x000e620008000800 */
[----:B---3--:R-:W-:Y:S02]  /*1960*/  UIMAD.WIDE.U32 UR4, UR44, UR13, URZ ;  /* 0x0000000d2c0472a5 */ /* 0x008fe4000f8e00ff */
[----:B------:R-:W-:Y:S02]  /*1970*/  UISETP.NE.AND UP0, UPT, UR12, 0x1, UPT ;  /* 0x000000010c00788c */ /* 0x000fe4000bf05270 */
[----:B------:R-:W-:Y:S01]  /*1980*/  USHF.R.U32.HI UR5, URZ, UR14, UR5 ;  /* 0x0000000eff057299 */ /* 0x000fe20008011605 */
[----:B------:R-:W3:Y:S03]  /*1990*/  LDCU UR45, c[0x0][0x38c] ;  /* 0x00007180ff2d77ac */ /* 0x000ee60008000800 */
[----:B------:R-:W-:-:S02]  /*19a0*/  USEL UR5, UR44, UR5, !UP0 ;  /* 0x000000052c057287 */ /* 0x000fc4000c000000 */
[----:B------:R-:W-:Y:S02]  /*19b0*/  UISETP.NE.AND UP0, UPT, UR15, 0x1, UPT ;  /* 0x000000010f00788c */ /* 0x000fe4000bf05270 */
[----:B----4-:R-:W-:Y:S01]  /*19c0*/  UIMAD.WIDE.U32 UR6, UR5, UR8, URZ ;  /* 0x00000008050672a5 */ /* 0x010fe2000f8e00ff */
[----:B------:R-:W4:Y:S01]  /*19d0*/  LDCU UR8, c[0x0][0x4a0] ;  /* 0x00009400ff0877ac */ /* 0x000f220008000800 */
[----:B------:R-:W1:Y:S05]  /*19e0*/  LDCU UR23, c[0x0][0x4cc] ;  /* 0x00009980ff1777ac */ /* 0x000e6a0008000800 */
[----:B------:R-:W-:Y:S01]  /*19f0*/  UMOV UR4, UR7 ;  /* 0x0000000700047c82 */ /* 0x000fe20008000000 */
[----:B------:R-:W1:Y:S01]  /*1a00*/  LDCU.64 UR40, c[0x0][0x390] ;  /* 0x00007200ff2877ac */ /* 0x000e620008000a00 */
[----:B------:R-:W-:Y:S01]  /*1a10*/  USHF.R.U32.HI UR4, URZ, UR9, UR4 ;  /* 0x00000009ff047299 */ /* 0x000fe20008011604 */
[----:B------:R-:W1:Y:S03]  /*1a20*/  LDCU UR9, c[0x0][0x4ec] ;  /* 0x00009d80ff0977ac */ /* 0x000e660008000800 */
[----:B------:R-:W-:-:S02]  /*1a30*/  USEL UR4, UR5, UR4, !UP0 ;  /* 0x0000000405047287 */ /* 0x000fc4000c000000 */
[----:B------:R-:W-:Y:S02]  /*1a40*/  UISETP.NE.AND UP0, UPT, UR10, 0x1, UPT ;  /* 0x000000010a00788c */ /* 0x000fe4000bf05270 */
[----:B------:R-:W-:Y:S01]  /*1a50*/  UIMAD.WIDE.U32 UR6, UR4, UR11, URZ ;  /* 0x0000000b040672a5 */ /* 0x000fe2000f8e00ff */
[----:B------:R-:W1:Y:S01]  /*1a60*/  LDCU.64 UR24, c[0x0][0x4d0] ;  /* 0x00009a00ff1877ac */ /* 0x000e620008000a00 */
[----:B------:R-:W-:-:S05]  /*1a70*/  UIADD3 UR38, UPT, UPT, UR54, UR36, URZ ;  /* 0x0000002436267290 */ /* 0x000fca000fffe0ff */
[----:B------:R-:W-:Y:S01]  /*1a80*/  UMOV UR6, UR7 ;  /* 0x0000000700067c82 */ /* 0x000fe20008000000 */
[----:B------:R-:W-:Y:S02]  /*1a90*/  UIADD3 UR7, UPT, UPT, -UR4, URZ, URZ ;  /* 0x000000ff04077290 */ /* 0x000fe4000fffe1ff */
[----:B----4-:R-:W-:Y:S02]  /*1aa0*/  USHF.R.U32.HI UR6, URZ, UR8, UR6 ;  /* 0x00000008ff067299 */ /* 0x010fe40008011606 */
[----:B------:R-:W-:Y:S02]  /*1ab0*/  UIADD3 UR8, UPT, UPT, -UR5, URZ, URZ ;  /* 0x000000ff05087290 */ /* 0x000fe4000fffe1ff */
[----:B------:R-:W-:Y:S02]  /*1ac0*/  USEL UR14, UR4, UR6, !UP0 ;  /* 0x00000006040e7287 */ /* 0x000fe4000c000000 */
[----:B------:R-:W-:Y:S02]  /*1ad0*/  UIMAD UR7, UR15, UR7, UR5 ;  /* 0x000000070f0772a4 */ /* 0x000fe4000f8e0205 */
[----:B------:R-:W-:-:S02]  /*1ae0*/  UIADD3 UR6, UPT, UPT, -UR14, URZ, URZ ;  /* 0x000000ff0e067290 */ /* 0x000fc4000fffe1ff */
[----:B------:R-:W-:Y:S02]  /*1af0*/  UIMAD UR8, UR12, UR8, UR44 ;  /* 0x000000080c0872a4 */ /* 0x000fe4000f8e022c */
[----:B------:R-:W-:Y:S02]  /*1b00*/  UIMAD UR13, UR10, UR6, UR4 ;  /* 0x000000060a0d72a4 */ /* 0x000fe4000f8e0204 */
[----:B-1----:R-:W-:Y:S02]  /*1b10*/  UIMAD UR11, UR8, UR20, UR9 ;  /* 0x00000014080b72a4 */ /* 0x002fe4000f8e0209 */
[----:B------:R-:W-:Y:S01]  /*1b20*/  UIMAD UR12, UR7, UR21, UR16 ;  /* 0x00000015070c72a4 */ /* 0x000fe2000f8e0210 */
[----:B------:R-:W1:Y:S02]  /*1b30*/  LDCU.64 UR4, c[0x0][0x4f8] ;  /* 0x00009f00ff0477ac */ /* 0x000e640008000a00 */
[----:B------:R-:W4:Y:S01]  /*1b40*/  LDCU UR6, c[0x0][0x500] ;  /* 0x0000a000ff0677ac */ /* 0x000f220008000800 */
[----:B------:R-:W-:Y:S01]  /*1b50*/  UIMAD UR13, UR13, UR19, UR17 ;  /* 0x000000130d0d72a4 */ /* 0x000fe2000f8e0211 */
[----:B------:R-:W-:Y:S01]  /*1b60*/  UMOV UR27, URZ ;  /* 0x000000ff001b7c82 */ /* 0x000fe20008000000 */
[----:B------:R-:W-:Y:S01]  /*1b70*/  UMOV UR7, UR31 ;  /* 0x0000001f00077c82 */ /* 0x000fe20008000000 */
[----:B------:R-:W-:Y:S01]  /*1b80*/  UMOV UR20, URZ ;  /* 0x000000ff00147c82 */ /* 0x000fe20008000000 */
[----:B------:R-:W-:Y:S01]  /*1b90*/  UMOV UR21, URZ ;  /* 0x000000ff00157c82 */ /* 0x000fe20008000000 */
[----:B---3--:R-:W-:-:S07]  /*1ba0*/  UMOV UR22, URZ ;  /* 0x000000ff00167c82 */ /* 0x008fce0008000000 */
.L_x_23:
[----:B------:R-:W-:Y:S01]  /*1bb0*/  @!P2 MOV R3, 0x1800 ;  /* 0x000018000003a802 */ /* 0x000fe20000000f00 */
[----:B------:R-:W-:Y:S01]  /*1bc0*/  ULEA UR9, UR7, UR30, 0x3 ;  /* 0x0000001e07097291 */ /* 0x000fe2000f8e18ff */
[----:B--2---:R-:W-:Y:S11]  /*1bd0*/  @P0 BRA `(.L_x_19) ;  /* 0x0000000000100947 */ /* 0x004ff60003800000 */
[----:B------:R-:W-:Y:S04]  /*1be0*/  MOV R4, UR26 ;  /* 0x0000001a00047c02 */ /* 0x000fe80008000f00 */
[----:B------:R-:W-:Y:S04]  /*1bf0*/  SHF.L.U32 R4, R4, 0x1f, RZ ;  /* 0x0000001f04047819 */ /* 0x000fe800000006ff */
[----:B------:R-:W2:Y:S02]  /*1c00*/  SYNCS.PHASECHK.TRANS64.TRYWAIT P0, [UR9+0x110], R4 ;  /* 0x00011004ff0075a7 */ /* 0x000ea40008001109 */
[----:B--2---:R-:W-:Y:S05]  /*1c10*/  @!P0 BRA `(.L_x_20) ;  /* 0x0000006800c88947 */ /* 0x004fea0003800000 */
.L_x_19:
[----:B------:R3:W-:Y:S01]  /*1c20*/  @!P2 SYNCS.ARRIVE.TRANS64 RZ, [UR9], R3 ;  /* 0x00000003ffffa9a7 */ /* 0x0007e20008000009 */
[----:B------:R-:W-:Y:S04]  /*1c30*/  BSSY.RECONVERGENT B0, `(.L_x_21) ;  /* 0x0000003000007945 */ /* 0x000fe80003800200 */
[----:B------:R-:W-:Y:S05]  /*1c40*/  @P3 BRA `(.L_x_22) ;  /* 0x0000000000043947 */ /* 0x000fea0003800000 */
[----:B-1--4-:R-:W-:Y:S05]  /*1c50*/  BPT.TRAP 0x1 ;  /* 0x000000040000795c */ /* 0x012fea0000300000 */
.L_x_22:
[----:B-1--4-:R-:W-:Y:S05]  /*1c60*/  BSYNC.RECONVERGENT B0 ;  /* 0x0000000000007941 */ /* 0x012fea0003800200 */
.L_x_21:
[----:B------:R-:W-:Y:S02]  /*1c70*/  UIADD3 UR8, UPT, UPT, UR7, 0x1, URZ ;  /* 0x0000000107087890 */ /* 0x000fe4000fffe0ff */
[----:B------:R-:W-:Y:S02]  /*1c80*/  UIMAD UR15, UR20, UR23, UR4 ;  /* 0x00000017140f72a4 */ /* 0x000fe4000f8e0204 */
[----:B------:R-:W-:Y:S02]  /*1c90*/  UISETP.NE.AND UP0, UPT, UR8, 0x22, UPT ;  /* 0x000000220800788c */ /* 0x000fe4000bf05270 */
[----:B------:R-:W-:Y:S02]  /*1ca0*/  ULEA UR17, UR7, UR30, 0xc ;  /* 0x0000001e07117291 */ /* 0x000fe4000f8e60ff */
[----:B------:R-:W-:Y:S02]  /*1cb0*/  USEL UR10, URZ, 0x1, UP0 ;  /* 0x00000001ff0a7887 */ /* 0x000fe40008000000 */
[----:B------:R-:W-:Y:S02]  /*1cc0*/  USEL UR31, UR8, URZ, UP0 ;  /* 0x000000ff081f7287 */ /* 0x000fe40008000000 */
[----:B------:R-:W-:Y:S02]  /*1cd0*/  ULOP3.LUT UR26, UR26, UR10, URZ, 0x3c, !UPT ;  /* 0x0000000a1a1a7292 */ /* 0x000fe4000f8e3cff */
[----:B------:R-:W-:Y:S02]  /*1ce0*/  ULEA UR8, UR31, UR30, 0x3 ;  /* 0x0000001e1f087291 */ /* 0x000fe4000f8e18ff */
[----:B------:R-:W-:Y:S02]  /*1cf0*/  ULEA UR16, UR7, UR30, 0xb ;  /* 0x0000001e07107291 */ /* 0x000fe4000f8e58ff */
[----:B------:R-:W-:Y:S01]  /*1d00*/  UIADD3 UR34, UP0, UPT, UR42, 0x80, URZ ;  /* 0x000000802a227890 */ /* 0x000fe2000ff1e0ff */
[----:B--2---:R-:W-:Y:S01]  /*1d10*/  MOV R0, UR26 ;  /* 0x0000001a00007c02 */ /* 0x004fe20008000f00 */
[----:B------:R-:W-:Y:S02]  /*1d20*/  USHF.L.U32 UR10, UR27, 0x5, URZ ;  /* 0x000000051b0a7899 */ /* 0x000fe400080006ff */
[----:B------:R-:W-:Y:S01]  /*1d30*/  UIADD3.X UR35, UPT, UPT, URZ, UR43, URZ, UP0, !UPT ;  /* 0x0000002bff237290 */ /* 0x000fe200087fe4ff */
[----:B------:R-:W-:Y:S01]  /*1d40*/  SHF.L.U32 R0, R0, 0x1f, RZ ;  /* 0x0000001f00007819 */ /* 0x000fe200000006ff */
[----:B------:R-:W-:Y:S02]  /*1d50*/  UIADD3 UR32, UP3, UPT, UR42, 0x200, URZ ;  /* 0x000002002a207890 */ /* 0x000fe4000ff7e0ff */
[----:B------:R-:W-:Y:S01]  /*1d60*/  UIADD3 UR16, UPT, UPT, UR16, 0x26600, URZ ;  /* 0x0002660010107890 */ /* 0x000fe2000fffe0ff */
[----:B------:R1:W2:Y:S01]  /*1d70*/  SYNCS.PHASECHK.TRANS64.TRYWAIT P0, [UR8+0x110], R0 ;  /* 0x00011000ff0075a7 */ /* 0x0002a20008001108 */
[----:B------:R-:W-:Y:S02]  /*1d80*/  UIMAD UR8, UR21, UR24, UR5 ;  /* 0x00000018150872a4 */ /* 0x000fe4000f8e0205 */
[----:B------:R-:W-:Y:S02]  /*1d90*/  UIMAD UR7, UR22, UR25, UR6 ;  /* 0x00000019160772a4 */ /* 0x000fe4000f8e0206 */
[----:B------:R-:W-:Y:S02]  /*1da0*/  ULEA UR15, UR8, UR15, 0x5 ;  /* 0x0000000f080f7291 */ /* 0x000fe4000f8e28ff */
[----:B------:R-:W-:Y:S02]  /*1db0*/  UIADD3 UR8, UPT, UPT, UR17, 0x4600, URZ ;  /* 0x0000460011087890 */ /* 0x000fe4000fffe0ff */
[----:B------:R-:W-:Y:S02]  /*1dc0*/  ULEA UR7, UR7, UR15, 0xa ;  /* 0x0000000f07077291 */ /* 0x000fe4000f8e50ff */
[----:B------:R-:W-:Y:S02]  /*1dd0*/  UIADD3.X UR33, UPT, UPT, URZ, UR43, URZ, UP3, !UPT ;  /* 0x0000002bff217290 */ /* 0x000fe40009ffe4ff */
[----:B------:R-:W-:Y:S02]  /*1de0*/  UPRMT UR7, UR7, 0x5410, URZ ;  /* 0x0000541007077896 */ /* 0x000fe400080000ff */
[----:B------:R-:W-:Y:S02]  /*1df0*/  UIADD3 UR37, UPT, UPT, UR20, 0x1, URZ ;  /* 0x0000000114257890 */ /* 0x000fe4000fffe0ff */
[----:B------:R-:W-:Y:S02]  /*1e00*/  UIADD3 UR29, UPT, UPT, UR21, 0x1, URZ ;  /* 0x00000001151d7890 */ /* 0x000fe4000fffe0ff */
[----:B------:R-:W-:Y:S02]  /*1e10*/  UISETP.NE.AND UP2, UPT, UR37, UR45, UPT ;  /* 0x0000002d2500728c */ /* 0x000fe4000bf45270 */
[----:B------:R-:W-:Y:S01]  /*1e20*/  UIADD3 UR28, UPT, UPT, UR22, 0x1, URZ ;  /* 0x00000001161c7890 */ /* 0x000fe2000fffe0ff */
[----:B------:R4:W-:Y:S01]  /*1e30*/  UTMALDG.5D.IM2COL [UR8], [UR34], UR7 ;  /* 0x00000008220073b4 */ /* 0x0009e20008060007 */
[----:B------:R-:W-:Y:S01]  /*1e40*/  UIADD3 UR36, UPT, UPT, UR36, 0x1, URZ ;  /* 0x0000000124247890 */ /* 0x000fe2000fffe0ff */
[----:B------:R-:W-:Y:S01]  /*1e50*/  UMOV UR46, 0x0 ;  /* 0x00000000002e7882 */ /* 0x000fe20000000000 */
[----:B------:R-:W-:Y:S01]  /*1e60*/  UMOV UR47, 0x10000000 ;  /* 0x10000000002f7882 */ /* 0x000fe20000000000 */
[----:B------:R-:W-:Y:S01]  /*1e70*/  UMOV UR17, UR9 ;  /* 0x0000000900117c82 */ /* 0x000fe20008000000 */
[----:B------:R-:W-:Y:S03]  /*1e80*/  UMOV UR19, UR10 ;  /* 0x0000000a00137c82 */ /* 0x000fe60008000000 */
[----:B------:R-:W-:Y:S01]  /*1e90*/  @UP2 UIADD3 UR29, UPT, UPT, UR21, URZ, URZ ;  /* 0x000000ff151d2290 */ /* 0x000fe2000fffe0ff */
[----:B------:R3:W-:Y:S03]  /*1ea0*/  UTMALDG.5D [UR16], [UR32], desc[UR46] ;  /* 0x00002e10200075b4 */ /* 0x0007e60008021000 */
[----:B------:R-:W-:Y:S11]  /*1eb0*/  UISETP.NE.AND UP1, UPT, UR29, UR40, UPT ;  /* 0x000000281d00728c */ /* 0x000ff6000bf25270 */
[----:B------:R-:W-:Y:S04]  /*1ec0*/  @UP1 UIADD3 UR28, UPT, UPT, UR22, URZ, URZ ;  /* 0x000000ff161c1290 */ /* 0x000fe8000fffe0ff */
[----:B------:R-:W-:Y:S02]  /*1ed0*/  UISETP.NE.AND UP0, UPT, UR28, UR41, UPT ;  /* 0x000000291c00728c */ /* 0x000fe4000bf05270 */
[----:B----4-:R-:W-:Y:S09]  /*1ee0*/  UIADD3 UR8, UPT, UPT, UR27, 0x1, URZ ;  /* 0x000000011b087890 */ /* 0x010ff2000fffe0ff */
[----:B------:R-:W-:Y:S01]  /*1ef0*/  @UP0 UIADD3 UR8, UPT, UPT, UR27, URZ, URZ ;  /* 0x000000ff1b080290 */ /* 0x000fe2000fffe0ff */
[----:B------:R-:W-:Y:S06]  /*1f00*/  UMOV UR7, UR31 ;  /* 0x0000001f00077c82 */ /* 0x000fec0008000000 */
[----:B------:R-:W-:Y:S01]  /*1f10*/  UMOV UR27, UR8 ;  /* 0x00000008001b7c82 */ /* 0x000fe20008000000 */
[----:B---3--:R-:W-:Y:S02]  /*1f20*/  USEL UR22, UR28, URZ, UP0 ;  /* 0x000000ff1c167287 */ /* 0x008fe40008000000 */
[----:B------:R-:W-:Y:S02]  /*1f30*/  UISETP.NE.AND UP0, UPT, UR36, UR38, UPT ;  /* 0x000000262400728c */ /* 0x000fe4000bf05270 */
[----:B------:R-:W-:Y:S02]  /*1f40*/  USEL UR20, UR37, URZ, UP2 ;  /* 0x000000ff25147287 */ /* 0x000fe40009000000 */
[----:B------:R-:W-:Y:S05]  /*1f50*/  USEL UR21, UR29, URZ, UP1 ;  /* 0x000000ff1d157287 */ /* 0x000fea0008800000 */
[----:B-1----:R-:W-:Y:S07]  /*1f60*/  BRA.U UP0, `(.L_x_23) ;  /* 0xfffffffd00107547 */ /* 0x002fee000b83ffff */
.L_x_18:
[----:B------:R-:W-:Y:S01]  /*1f70*/  ULEA UR4, UR31, UR30, 0x3 ;  /* 0x0000001e1f047291 */ /* 0x000fe2000f8e18ff */
[----:B-1----:R-:W-:Y:S01]  /*1f80*/  MOV R0, UR26 ;  /* 0x0000001a00007c02 */ /* 0x002fe20008000f00 */
[----:B------:R-:W-:Y:S01]  /*1f90*/  @!P1 SYNCS.ARRIVE.TRANS64.A1T0 RZ, [UR30+0x238], RZ ;  /* 0x000238ffffff99a7 */ /* 0x000fe2000810001e */
[----:B------:R-:W-:Y:S02]  /*1fa0*/  UISETP.GE.AND UP0, UPT, UR50, 0x1, UPT ;  /* 0x000000013200788c */ /* 0x000fe4000bf06270 */
[----:B------:R-:W-:-:S04]  /*1fb0*/  SHF.L.U32 R0, R0, 0x1f, RZ ;  /* 0x0000001f00007819 */ /* 0x000fc800000006ff */
[----:B--2---:R1:W2:Y:S03]  /*1fc0*/  SYNCS.PHASECHK.TRANS64.TRYWAIT P0, [UR4+0x110], R0 ;  /* 0x00011000ff0075a7 */ /* 0x0042a60008001104 */
[----:B------:R-:W-:Y:S05]  /*1fd0*/  BRA.U !UP0, `(.L_x_24) ;  /* 0x0000000508907547 */ /* 0x000fea000b800000 */
[----:B------:R-:W3:Y:S01]  /*1fe0*/  LDCU.128 UR8, c[0x0][0x480] ;  /* 0x00009000ff0877ac */ /* 0x000ee20008000c00 */
[----:B------:R-:W4:Y:S01]  /*1ff0*/  LDCU.128 UR32, c[0x0][0x490] ;  /* 0x00009200ff2077ac */ /* 0x000f220008000c00 */
[----:B------:R-:W1:Y:S01]  /*2000*/  LDCU.64 UR28, c[0x0][0x4c0] ;  /* 0x00009800ff1c77ac */ /* 0x000e620008000a00 */
[----:B------:R-:W1:Y:S01]  /*2010*/  LDCU UR13, c[0x0][0x4c8] ;  /* 0x00009900ff0d77ac */ /* 0x000e620008000800 */
[----:B------:R-:W1:Y:S01]  /*2020*/  LDCU.64 UR16, c[0x0][0x4f0] ;  /* 0x00009e00ff1077ac */ /* 0x000e620008000a00 */
[----:B---3--:R-:W-:Y:S02]  /*2030*/  UIMAD.WIDE.U32 UR4, UR44, UR9, URZ ;  /* 0x000000092c0472a5 */ /* 0x008fe4000f8e00ff */
[----:B------:R-:W-:Y:S02]  /*2040*/  UISETP.NE.AND UP0, UPT, UR8, 0x1, UPT ;  /* 0x000000010800788c */ /* 0x000fe4000bf05270 */
[----:B------:R-:W-:Y:S01]  /*2050*/  USHF.R.U32.HI UR5, URZ, UR10, UR5 ;  /* 0x0000000aff057299 */ /* 0x000fe20008011605 */
[----:B------:R-:W3:Y:S03]  /*2060*/  LDCU UR9, c[0x0][0x4a0] ;  /* 0x00009400ff0977ac */ /* 0x000ee60008000800 */
[----:B------:R-:W-:-:S02]  /*2070*/  USEL UR5, UR44, UR5, !UP0 ;  /* 0x000000052c057287 */ /* 0x000fc4000c000000 */
[----:B------:R-:W-:Y:S02]  /*2080*/  UISETP.NE.AND UP0, UPT, UR11, 0x1, UPT ;  /* 0x000000010b00788c */ /* 0x000fe4000bf05270 */
[----:B----4-:R-:W-:Y:S01]  /*2090*/  UIMAD.WIDE.U32 UR6, UR5, UR32, URZ ;  /* 0x00000020050672a5 */ /* 0x010fe2000f8e00ff */
[----:B------:R-:W1:Y:S01]  /*20a0*/  LDCU UR10, c[0x0][0x4ec] ;  /* 0x00009d80ff0a77ac */ /* 0x000e620008000800 */
[----:B------:R-:W4:Y:S05]  /*20b0*/  LDCU UR46, c[0x0][0x38c] ;  /* 0x00007180ff2e77ac */ /* 0x000f2a0008000800 */
[----:B------:R-:W-:Y:S01]  /*20c0*/  UMOV UR4, UR7 ;  /* 0x0000000700047c82 */ /* 0x000fe20008000000 */
[----:B------:R-:W1:Y:S01]  /*20d0*/  LDCU UR23, c[0x0][0x4cc] ;  /* 0x00009980ff1777ac */ /* 0x000e620008000800 */
[----:B------:R-:W-:Y:S01]  /*20e0*/  USHF.R.U32.HI UR4, URZ, UR33, UR4 ;  /* 0x00000021ff047299 */ /* 0x000fe20008011604 */
[----:B------:R-:W1:Y:S03]  /*20f0*/  LDCU.64 UR40, c[0x0][0x390] ;  /* 0x00007200ff2877ac */ /* 0x000e660008000a00 */
[----:B------:R-:W-:-:S02]  /*2100*/  USEL UR4, UR5, UR4, !UP0 ;  /* 0x0000000405047287 */ /* 0x000fc4000c000000 */
[----:B------:R-:W-:Y:S02]  /*2110*/  UISETP.NE.AND UP0, UPT, UR34, 0x1, UPT ;  /* 0x000000012200788c */ /* 0x000fe4000bf05270 */
[----:B------:R-:W-:Y:S01]  /*2120*/  UIMAD.WIDE.U32 UR6, UR4, UR35, URZ ;  /* 0x00000023040672a5 */ /* 0x000fe2000f8e00ff */
[----:B------:R-:W1:Y:S01]  /*2130*/  LDCU.64 UR24, c[0x0][0x4d0] ;  /* 0x00009a00ff1877ac */ /* 0x000e620008000a00 */
[----:B------:R-:W-:-:S05]  /*2140*/  UIADD3 UR38, UPT, UPT, UR50, UR38, URZ ;  /* 0x0000002632267290 */ /* 0x000fca000fffe0ff */
[----:B------:R-:W-:Y:S01]  /*2150*/  UMOV UR6, UR7 ;  /* 0x0000000700067c82 */ /* 0x000fe20008000000 */
[----:B------:R-:W-:Y:S02]  /*2160*/  UIADD3 UR7, UPT, UPT, -UR5, URZ, URZ ;  /* 0x000000ff05077290 */ /* 0x000fe4000fffe1ff */
[----:B---3--:R-:W-:Y:S02]  /*2170*/  USHF.R.U32.HI UR6, URZ, UR9, UR6 ;  /* 0x00000009ff067299 */ /* 0x008fe40008011606 */
[----:B------:R-:W-:Y:S02]  /*2180*/  UIMAD UR7, UR8, UR7, UR44 ;  /* 0x00000007080772a4 */ /* 0x000fe4000f8e022c */
[----:B------:R-:W-:Y:S02]  /*2190*/  USEL UR14, UR4, UR6, !UP0 ;  /* 0x00000006040e7287 */ /* 0x000fe4000c000000 */
[----:B------:R-:W-:Y:S02]  /*21a0*/  UIADD3 UR6, UPT, UPT, -UR4, URZ, URZ ;  /* 0x000000ff04067290 */ /* 0x000fe4000fffe1ff */
[----:B------:R-:W-:-:S02]  /*21b0*/  UIADD3 UR9, UPT, UPT, -UR14, URZ, URZ ;  /* 0x000000ff0e097290 */ /* 0x000fc4000fffe1ff */
[----:B------:R-:W-:Y:S02]  /*21c0*/  UIMAD UR12, UR11, UR6, UR5 ;  /* 0x000000060b0c72a4 */ /* 0x000fe4000f8e0205 */
[----:B------:R-:W-:Y:S02]  /*21d0*/  UIMAD UR9, UR34, UR9, UR4 ;  /* 0x00000009220972a4 */ /* 0x000fe4000f8e0204 */
[----:B-1----:R-:W-:Y:S01]  /*21e0*/  UIMAD UR11, UR7, UR28, UR10 ;  /* 0x0000001c070b72a4 */ /* 0x002fe2000f8e020a */
[----:B------:R-:W1:Y:S02]  /*21f0*/  LDCU.64 UR4, c[0x0][0x4f8] ;  /* 0x00009f00ff0477ac */ /* 0x000e640008000a00 */
[----:B------:R-:W3:Y:S01]  /*2200*/  LDCU UR6, c[0x0][0x500] ;  /* 0x0000a000ff0677ac */ /* 0x000ee20008000800 */
[----:B------:R-:W-:Y:S02]  /*2210*/  UIMAD UR12, UR12, UR29, UR16 ;  /* 0x0000001d0c0c72a4 */ /* 0x000fe4000f8e0210 */
[----:B------:R-:W-:Y:S01]  /*2220*/  UIMAD UR13, UR9, UR13, UR17 ;  /* 0x0000000d090d72a4 */ /* 0x000fe2000f8e0211 */
[----:B------:R-:W-:Y:S01]  /*2230*/  UMOV UR37, UR50 ;  /* 0x0000003200257c82 */ /* 0x000fe20008000000 */
[----:B----4-:R-:W-:-:S10]  /*2240*/  UMOV UR7, UR31 ;  /* 0x0000001f00077c82 */ /* 0x010fd40008000000 */
.L_x_29:
[----:B------:R-:W-:Y:S01]  /*2250*/  @!P2 MOV R3, 0x1800 ;  /* 0x000018000003a802 */ /* 0x000fe20000000f00 */
[----:B------:R-:W-:Y:S01]  /*2260*/  ULEA UR9, UR7, UR30, 0x3 ;  /* 0x0000001e07097291 */ /* 0x000fe2000f8e18ff */
[----:B--2---:R-:W-:Y:S11]  /*2270*/  @P0 BRA `(.L_x_25) ;  /* 0x0000000000100947 */ /* 0x004ff60003800000 */
[----:B------:R-:W-:Y:S04]  /*2280*/  MOV R4, UR26 ;  /* 0x0000001a00047c02 */ /* 0x000fe80008000f00 */
[----:B------:R-:W-:Y:S04]  /*2290*/  SHF.L.U32 R4, R4, 0x1f, RZ ;  /* 0x0000001f04047819 */ /* 0x000fe800000006ff */
[----:B------:R-:W2:Y:S02]  /*22a0*/  SYNCS.PHASECHK.TRANS64.TRYWAIT P0, [UR9+0x110], R4 ;  /* 0x00011004ff0075a7 */ /* 0x000ea40008001109 */
[----:B--2---:R-:W-:Y:S05]  /*22b0*/  @!P0 BRA `(.L_x_26) ;  /* 0x0000006400388947 */ /* 0x004fea0003800000 */
.L_x_25:
[----:B------:R4:W-:Y:S01]  /*22c0*/  @!P2 SYNCS.ARRIVE.TRANS64 RZ, [UR9], R3 ;  /* 0x00000003ffffa9a7 */ /* 0x0009e20008000009 */
[----:B------:R-:W-:Y:S04]  /*22d0*/  BSSY.RECONVERGENT B0, `(.L_x_27) ;  /* 0x0000003000007945 */ /* 0x000fe80003800200 */
[----:B------:R-:W-:Y:S05]  /*22e0*/  @P3 BRA `(.L_x_28) ;  /* 0x0000000000043947 */ /* 0x000fea0003800000 */
[----:B-1-3--:R-:W-:Y:S05]  /*22f0*/  BPT.TRAP 0x1 ;  /* 0x000000040000795c */ /* 0x00afea0000300000 */
.L_x_28:
[----:B-1-3--:R-:W-:Y:S05]  /*2300*/  BSYNC.RECONVERGENT B0 ;  /* 0x0000000000007941 */ /* 0x00afea0003800200 */
.L_x_27:
        /* <DEDUP_REMOVED lines=8> */
[----:B------:R-:W-:Y:S02]  /*2390*/  UIMAD UR10, UR21, UR24, UR5 ;  /* 0x00000018150a72a4 */ /* 0x000fe4000f8e0205 */
[----:B------:R-:W-:Y:S01]  /*23a0*/  UIADD3 UR34, UP0, UPT, UR42, 0x80, URZ ;  /* 0x000000802a227890 */ /* 0x000fe2000ff1e0ff */
[----:B--2---:R-:W-:Y:S01]  /*23b0*/  MOV R0, UR26 ;  /* 0x0000001a00007c02 */ /* 0x004fe20008000f00 */
[----:B------:R-:W-:Y:S02]  /*23c0*/  ULEA UR10, UR10, UR15, 0x5 ;  /* 0x0000000f0a0a7291 */ /* 0x000fe4000f8e28ff */
[----:B------:R-:W-:Y:S01]  /*23d0*/  USHF.L.U32 UR19, UR27, 0x5, URZ ;  /* 0x000000051b137899 */ /* 0x000fe200080006ff */
[----:B------:R-:W-:Y:S01]  /*23e0*/  SHF.L.U32 R0, R0, 0x1f, RZ ;  /* 0x0000001f00007819 */ /* 0x000fe200000006ff */
[----:B------:R-:W-:Y:S02]  /*23f0*/  UIADD3.X UR35, UPT, UPT, URZ, UR43, URZ, UP0, !UPT ;  /* 0x0000002bff237290 */ /* 0x000fe400087fe4ff */
[----:B------:R-:W-:Y:S01]  /*2400*/  UIADD3 UR32, UP3, UPT, UR42, 0x200, URZ ;  /* 0x000002002a207890 */ /* 0x000fe2000ff7e0ff */
[----:B------:R1:W2:Y:S01]  /*2410*/  SYNCS.PHASECHK.TRANS64.TRYWAIT P0, [UR8+0x110], R0 ;  /* 0x00011000ff0075a7 */ /* 0x0002a20008001108 */
[----:B------:R-:W-:Y:S02]  /*2420*/  ULEA UR8, UR7, UR30, 0xc ;  /* 0x0000001e07087291 */ /* 0x000fe4000f8e60ff */
[----:B------:R-:W-:Y:S02]  /*2430*/  UIMAD UR7, UR22, UR25, UR6 ;  /* 0x00000019160772a4 */ /* 0x000fe4000f8e0206 */
[----:B------:R-:W-:Y:S02]  /*2440*/  UIADD3 UR8, UPT, UPT, UR8, 0x4600, URZ ;  /* 0x0000460008087890 */ /* 0x000fe4000fffe0ff */
[----:B------:R-:W-:Y:S02]  /*2450*/  ULEA UR7, UR7, UR10, 0xa ;  /* 0x0000000a07077291 */ /* 0x000fe4000f8e50ff */
[----:B------:R-:W-:Y:S02]  /*2460*/  UIADD3.X UR33, UPT, UPT, URZ, UR43, URZ, UP3, !UPT ;  /* 0x0000002bff217290 */ /* 0x000fe40009ffe4ff */
[----:B------:R-:W-:Y:S02]  /*2470*/  UPRMT UR7, UR7, 0x5410, URZ ;  /* 0x0000541007077896 */ /* 0x000fe400080000ff */
[----:B------:R-:W-:Y:S02]  /*2480*/  UIADD3 UR16, UPT, UPT, UR16, 0x26600, URZ ;  /* 0x0002660010107890 */ /* 0x000fe4000fffe0ff */
[----:B------:R-:W-:Y:S02]  /*2490*/  UIADD3 UR36, UPT, UPT, UR20, 0x1, URZ ;  /* 0x0000000114247890 */ /* 0x000fe4000fffe0ff */
[----:B------:R-:W-:Y:S02]  /*24a0*/  UIADD3 UR29, UPT, UPT, UR21, 0x1, URZ ;  /* 0x00000001151d7890 */ /* 0x000fe4000fffe0ff */
[----:B------:R-:W-:Y:S02]  /*24b0*/  UISETP.NE.AND UP2, UPT, UR36, UR46, UPT ;  /* 0x0000002e2400728c */ /* 0x000fe4000bf45270 */
[----:B------:R-:W-:Y:S01]  /*24c0*/  UIADD3 UR28, UPT, UPT, UR22, 0x1, URZ ;  /* 0x00000001161c7890 */ /* 0x000fe2000fffe0ff */
[----:B------:R-:W-:Y:S01]  /*24d0*/  UMOV UR10, UR19 ;  /* 0x00000013000a7c82 */ /* 0x000fe20008000000 */
[----:B------:R-:W-:Y:S01]  /*24e0*/  UMOV UR44, 0x0 ;  /* 0x00000000002c7882 */ /* 0x000fe20000000000 */
[----:B------:R3:W-:Y:S01]  /*24f0*/  UTMALDG.5D.IM2COL [UR8], [UR34], UR7 ;  /* 0x00000008220073b4 */ /* 0x0007e20008060007 */
[----:B------:R-:W-:Y:S01]  /*2500*/  UMOV UR45, 0x10000000 ;  /* 0x10000000002d7882 */ /* 0x000fe20000000000 */
[----:B------:R-:W-:Y:S04]  /*2510*/  UMOV UR17, UR9 ;  /* 0x0000000900117c82 */ /* 0x000fe80008000000 */
[----:B------:R-:W-:Y:S01]  /*2520*/  @UP2 UIADD3 UR29, UPT, UPT, UR21, URZ, URZ ;  /* 0x000000ff151d2290 */ /* 0x000fe2000fffe0ff */
[----:B------:R4:W-:Y:S03]  /*2530*/  UTMALDG.5D [UR16], [UR32], desc[UR44] ;  /* 0x00002c10200075b4 */ /* 0x0009e60008021000 */
[----:B------:R-:W-:Y:S11]  /*2540*/  UISETP.NE.AND UP1, UPT, UR29, UR40, UPT ;  /* 0x000000281d00728c */ /* 0x000ff6000bf25270 */
[----:B------:R-:W-:Y:S04]  /*2550*/  @UP1 UIADD3 UR28, UPT, UPT, UR22, URZ, URZ ;  /* 0x000000ff161c1290 */ /* 0x000fe8000fffe0ff */
[----:B------:R-:W-:Y:S02]  /*2560*/  UISETP.NE.AND UP0, UPT, UR28, UR41, UPT ;  /* 0x000000291c00728c */ /* 0x000fe4000bf05270 */
[----:B---3--:R-:W-:Y:S09]  /*2570*/  UIADD3 UR8, UPT, UPT, UR27, 0x1, URZ ;  /* 0x000000011b087890 */ /* 0x008ff2000fffe0ff */
[----:B------:R-:W-:Y:S02]  /*2580*/  @UP0 UIADD3 UR8, UPT, UPT, UR27, URZ, URZ ;  /* 0x000000ff1b080290 */ /* 0x000fe4000fffe0ff */
[----:B------:R-:W-:Y:S05]  /*2590*/  UIADD3 UR7, UPT, UPT, UR37, -0x1, URZ ;  /* 0xffffffff25077890 */ /* 0x000fea000fffe0ff */
[----:B------:R-:W-:Y:S01]  /*25a0*/  UMOV UR27, UR8 ;  /* 0x00000008001b7c82 */ /* 0x000fe20008000000 */
[----:B----4-:R-:W-:Y:S02]  /*25b0*/  USEL UR22, UR28, URZ, UP0 ;  /* 0x000000ff1c167287 */ /* 0x010fe40008000000 */
[----:B------:R-:W-:Y:S02]  /*25c0*/  UISETP.GT.U32.AND UP0, UPT, UR37, 0x1, UPT ;  /* 0x000000012500788c */ /* 0x000fe4000bf04070 */
[----:B------:R-:W-:Y:S02]  /*25d0*/  USEL UR20, UR36, URZ, UP2 ;  /* 0x000000ff24147287 */ /* 0x000fe40009000000 */
[----:B------:R-:W-:Y:S01]  /*25e0*/  USEL UR21, UR29, URZ, UP1 ;  /* 0x000000ff1d157287 */ /* 0x000fe20008800000 */
[----:B------:R-:W-:Y:S01]  /*25f0*/  UMOV UR37, UR7 ;  /* 0x0000000700257c82 */ /* 0x000fe20008000000 */
[----:B------:R-:W-:Y:S03]  /*2600*/  UMOV UR7, UR31 ;  /* 0x0000001f00077c82 */ /* 0x000fe60008000000 */
[----:B-1----:R-:W-:Y:S07]  /*2610*/  BRA.U UP0, `(.L_x_29) ;  /* 0xfffffffd000c7547 */ /* 0x002fee000b83ffff */
.L_x_24:
[----:B------:R-:W-:Y:S01]  /*2620*/  SHF.L.U32 R3, R2, 0x1f, RZ ;  /* 0x0000001f02037819 */ /* 0x000fe200000006ff */
[----:B------:R-:W-:-:S03]  /*2630*/  NOP ;  /* 0x0000000000007918 */ /* 0x000fc60000000000 */
[----:B--2---:R-:W2:Y:S02]  /*2640*/  SYNCS.PHASECHK.TRANS64.TRYWAIT P0, [UR30+0x240], R3 ;  /* 0x00024003ff0075a7 */ /* 0x004ea4000800111e */
[----:B--2---:R-:W-:Y:S05]  /*2650*/  @!P0 BRA `(.L_x_30) ;  /* 0x0000006000688947 */ /* 0x004fea0003800000 */
.L_x_121:
[----:B------:R-:W2:Y:S01]  /*2660*/  LDS.128 R4, [UR30+0x280] ;  /* 0x0002801eff047984 */ /* 0x000ea20008000c00 */
[----:B------:R-:W-:Y:S02]  /*2670*/  UIADD3 UR4, UPT, UPT, UR30, 0x248, URZ ;  /* 0x000002481e047890 */ /* 0x000fe4000fffe0ff */
[----:B------:R-:W-:Y:S01]  /*2680*/  UISETP.GE.AND UP0, UPT, UR39, 0x1, UPT ;  /* 0x000000012700788c */ /* 0x000fe2000bf06270 */
[----:B------:R-:W-:Y:S01]  /*2690*/  @!PT LDS RZ, [RZ] ;  /* 0x00000000fffff984 */ /* 0x000fe20000000800 */
[----:B------:R-:W-:Y:S01]  /*26a0*/  @!PT LDS RZ, [RZ] ;  /* 0x00000000fffff984 */ /* 0x000fe20000000800 */
[----:B------:R-:W-:Y:S01]  /*26b0*/  @!PT LDS RZ, [RZ] ;  /* 0x00000000fffff984 */ /* 0x000fe20000000800 */
[----:B------:R-:W-:Y:S01]  /*26c0*/  @!PT LDS RZ, [RZ] ;  /* 0x00000000fffff984 */ /* 0x000fe20000000800 */
[----:B------:R3:W-:Y:S06]  /*26d0*/  MEMBAR.ALL.CTA ;  /* 0x0000000000007992 */ /* 0x0007ec0000008000 */
[----:B---3--:R-:W3:Y:S01]  /*26e0*/  FENCE.VIEW.ASYNC.S ;  /* 0x00000000000073c6 */ /* 0x008ee20000000000 */
[----:B------:R-:W-:-:S09]  /*26f0*/  UPRMT UR4, URZ, 0x654, UR4 ;  /* 0x00000654ff047896 */ /* 0x000fd20008000004 */
[----:B---3--:R-:W-:Y:S01]  /*2700*/  SYNCS.ARRIVE.TRANS64.RED.A1T0 RZ, [UR4], RZ ;  /* 0x000000ffffff79a7 */ /* 0x008fe20008100404 */
[----:B--2---:R-:W-:-:S13]  /*2710*/  LOP3.LUT P0, RZ, R6, 0x1, RZ, 0xc0, !PT ;  /* 0x0000000106ff7812 */ /* 0x004fda000780c0ff */
[----:B------:R-:W-:Y:S01]  /*2720*/  VOTEU.ANY UP1, P0 ;  /* 0x0000000000ff7886 */ /* 0x000fe20000020100 */
[----:B------:R-:W-:-:S13]  /*2730*/  PLOP3.LUT P0, PT, PT, PT, UP1, 0x80, 0x8 ;  /* 0x000000000008781c */ /* 0x000fda0003f0f018 */
[----:B-1----:R-:W-:Y:S02]  /*2740*/  @P0 MOV R0, R4 ;  /* 0x0000000400000202 */ /* 0x002fe40000000f00 */
[----:B------:R-:W-:Y:S02]  /*2750*/  @P0 LOP3.LUT R4, R5, 0xffff, RZ, 0xc0, !PT ;  /* 0x0000ffff05040812 */ /* 0x000fe400078ec0ff */
[----:B------:R-:W-:Y:S02]  /*2760*/  @P0 R2UR UR6, R0 ;  /* 0x00000000000602ca */ /* 0x000fe400000e0000 */
[----:B------:R-:W-:-:S11]  /*2770*/  @P0 R2UR UR5, R4 ;  /* 0x00000000040502ca */ /* 0x000fd600000e0000 */
[----:B------:R-:W-:Y:S02]  /*2780*/  @UP1 UMOV UR49, UR6 ;  /* 0x0000000600311c82 */ /* 0x000fe40008000000 */
[----:B------:R-:W-:Y:S01]  /*2790*/  @UP1 UMOV UR48, UR5 ;  /* 0x0000000500301c82 */ /* 0x000fe20008000000 */
[----:B------:R-:W-:Y:S05]  /*27a0*/  BRA.U !UP0, `(.L_x_31) ;  /* 0x0000000108d47547 */ /* 0x000fea000b800000 */
[----:B------:R-:W1:Y:S01]  /*27b0*/  LDCU.128 UR16, c[0x0][0xc10] ;  /* 0x00018200ff1077ac */ /* 0x000e620008000c00 */
[----:B------:R-:W2:Y:S01]  /*27c0*/  LDCU UR20, c[0x0][0xc20] ;  /* 0x00018400ff1477ac */ /* 0x000ea20008000800 */
[----:B------:R-:W3:Y:S01]  /*27d0*/  LDCU UR13, c[0x0][0xc0c] ;  /* 0x00018180ff0d77ac */ /* 0x000ee20008000800 */
[----:B------:R-:W4:Y:S01]  /*27e0*/  LDCU.64 UR14, c[0x0][0xc28] ;  /* 0x00018500ff0e77ac */ /* 0x000f220008000a00 */
[----:B------:R-:W-:Y:S02]  /*27f0*/  UISETP.NE.AND UP3, UPT, UR39, 0x1, UPT ;  /* 0x000000012700788c */ /* 0x000fe4000bf65270 */
[----:B-1----:R-:W-:Y:S02]  /*2800*/  UIMAD.WIDE.U32 UR4, UR51, UR19, URZ ;  /* 0x00000013330472a5 */ /* 0x002fe4000f8e00ff */
[----:B------:R-:W-:Y:S02]  /*2810*/  UIMAD.WIDE.U32 UR6, UR52, UR16, URZ ;  /* 0x00000010340672a5 */ /* 0x000fe4000f8e00ff */
[----:B------:R-:W-:-:S02]  /*2820*/  UISETP.NE.AND UP0, UPT, UR18, 0x1, UPT ;  /* 0x000000011200788c */ /* 0x000fc4000bf05270 */
[----:B------:R-:W-:Y:S01]  /*2830*/  UIMAD.WIDE.U32 UR10, UR48, UR19, URZ ;  /* 0x00000013300a72a5 */ /* 0x000fe2000f8e00ff */
[----:B------:R-:W-:Y:S01]  /*2840*/  UMOV UR4, UR5 ;  /* 0x0000000500047c82 */ /* 0x000fe20008000000 */
[----:B---3--:R-:W-:Y:S02]  /*2850*/  UISETP.NE.AND UP2, UPT, UR13, 0x1, UPT ;  /* 0x000000010d00788c */ /* 0x008fe4000bf45270 */
[----:B--2---:R-:W-:Y:S02]  /*2860*/  USHF.R.U32.HI UR5, URZ, UR20, UR4 ;  /* 0x00000014ff057299 */ /* 0x004fe40008011604 */
[----:B------:R-:W-:Y:S01]  /*2870*/  UIMAD.WIDE.U32 UR8, UR49, UR16, URZ ;  /* 0x00000010310872a5 */ /* 0x000fe2000f8e00ff */
[----:B------:R-:W-:Y:S01]  /*2880*/  UMOV UR4, UR7 ;  /* 0x0000000700047c82 */ /* 0x000fe20008000000 */
[----:B------:R-:W-:Y:S02]  /*2890*/  USEL UR5, UR51, UR5, !UP0 ;  /* 0x0000000533057287 */ /* 0x000fe4000c000000 */
[----:B------:R-:W-:-:S02]  /*28a0*/  USHF.R.U32.HI UR4, URZ, UR17, UR4 ;  /* 0x00000011ff047299 */ /* 0x000fc40008011604 */
[----:B----4-:R-:W-:Y:S02]  /*28b0*/  UIMAD.WIDE.U32 UR6, UR5, UR14, URZ ;  /* 0x0000000e050672a5 */ /* 0x010fe4000f8e00ff */
[----:B------:R-:W-:Y:S01]  /*28c0*/  USEL UR12, UR52, UR4, !UP2 ;  /* 0x00000004340c7287 */ /* 0x000fe2000d000000 */
[----:B------:R-:W-:Y:S02]  /*28d0*/  UMOV UR8, UR9 ;  /* 0x0000000900087c82 */ /* 0x000fe40008000000 */
[----:B------:R-:W-:Y:S01]  /*28e0*/  UMOV UR4, UR11 ;  /* 0x0000000b00047c82 */ /* 0x000fe20008000000 */
[----:B------:R-:W-:Y:S01]  /*28f0*/  UIMAD.WIDE.U32 UR10, UR12, UR14, URZ ;  /* 0x0000000e0c0a72a5 */ /* 0x000fe2000f8e00ff */
[----:B------:R-:W-:Y:S01]  /*2900*/  UMOV UR6, UR7 ;  /* 0x0000000700067c82 */ /* 0x000fe20008000000 */
[----:B------:R-:W-:Y:S02]  /*2910*/  USHF.R.U32.HI UR4, URZ, UR20, UR4 ;  /* 0x00000014ff047299 */ /* 0x000fe40008011604 */
[----:B------:R-:W-:-:S02]  /*2920*/  @UP3 USHF.R.U32.HI UR5, URZ, UR15, UR6 ;  /* 0x0000000fff053299 */ /* 0x000fc40008011606 */
[----:B------:R-:W-:Y:S01]  /*2930*/  USHF.R.U32.HI UR17, URZ, UR17, UR8 ;  /* 0x00000011ff117299 */ /* 0x000fe20008011608 */
[----:B------:R-:W-:Y:S01]  /*2940*/  UMOV UR6, UR11 ;  /* 0x0000000b00067c82 */ /* 0x000fe20008000000 */
[----:B------:R-:W-:Y:S02]  /*2950*/  USEL UR4, UR48, UR4, !UP0 ;  /* 0x0000000430047287 */ /* 0x000fe4000c000000 */
[----:B------:R-:W-:Y:S02]  /*2960*/  @UP3 USHF.R.U32.HI UR12, URZ, UR15, UR6 ;  /* 0x0000000fff0c3299 */ /* 0x000fe40008011606 */
[----:B------:R-:W-:Y:S02]  /*2970*/  UIMAD UR6, UR39, UR5, URZ ;  /* 0x00000005270672a4 */ /* 0x000fe4000f8e02ff */
[----:B------:R-:W-:Y:S02]  /*2980*/  USEL UR5, UR49, UR17, !UP2 ;  /* 0x0000001131057287 */ /* 0x000fe4000d000000 */
[----:B------:R-:W-:-:S02]  /*2990*/  UIMAD UR8, UR39, UR12, URZ ;  /* 0x0000000c270872a4 */ /* 0x000fc4000f8e02ff */
[----:B------:R-:W-:Y:S02]  /*29a0*/  UISETP.GE.AND UP0, UPT, UR4, UR6, UPT ;  /* 0x000000060400728c */ /* 0x000fe4000bf06270 */
[----:B------:R-:W-:Y:S02]  /*29b0*/  UIMAD.WIDE.U32 UR6, UR4, UR14, URZ ;  /* 0x0000000e040672a5 */ /* 0x000fe4000f8e00ff */
[----:B------:R-:W-:Y:S02]  /*29c0*/  UISETP.GE.OR UP0, UPT, UR5, UR8, UP0 ;  /* 0x000000080500728c */ /* 0x000fe40008706670 */
[----:B------:R-:W-:Y:S02]  /*29d0*/  UIMAD.WIDE.U32 UR8, UR5, UR14, URZ ;  /* 0x0000000e050872a5 */ /* 0x000fe4000f8e00ff */
[----:B------:R-:W-:Y:S01]  /*29e0*/  UIADD3 UR10, UPT, UPT, -UR4, URZ, URZ ;  /* 0x000000ff040a7290 */ /* 0x000fe2000fffe1ff */
[----:B------:R-:W-:Y:S02]  /*29f0*/  UMOV UR6, UR7 ;  /* 0x0000000700067c82 */ /* 0x000fe40008000000 */
[----:B------:R-:W-:-:S02]  /*2a00*/  USHF.R.U32.HI UR6, URZ, UR15, UR6 ;  /* 0x0000000fff067299 */ /* 0x000fc40008011606 */
[----:B------:R-:W-:Y:S02]  /*2a10*/  UIMAD UR10, UR18, UR10, UR48 ;  /* 0x0000000a120a72a4 */ /* 0x000fe4000f8e0230 */
[----:B------:R-:W-:Y:S01]  /*2a20*/  USEL UR6, UR4, UR6, !UP3 ;  /* 0x0000000604067287 */ /* 0x000fe2000d800000 */
[----:B------:R-:W-:Y:S01]  /*2a30*/  @!UP0 UMOV UR7, UR9 ;  /* 0x0000000900078c82 */ /* 0x000fe20008000000 */
[----:B------:R-:W-:Y:S02]  /*2a40*/  UIADD3 UR9, UPT, UPT, -UR5, URZ, URZ ;  /* 0x000000ff05097290 */ /* 0x000fe4000fffe1ff */
[----:B------:R-:W-:Y:S02]  /*2a50*/  @!UP0 USHF.R.U32.HI UR7, URZ, UR15, UR7 ;  /* 0x0000000fff078299 */ /* 0x000fe40008011607 */
[----:B------:R-:W-:Y:S02]  /*2a60*/  UIADD3 UR8, UPT, UPT, -UR6, URZ, URZ ;  /* 0x000000ff06087290 */ /* 0x000fe4000fffe1ff */
[----:B------:R-:W-:-:S02]  /*2a70*/  @!UP0 USEL UR7, UR5, UR7, !UP3 ;  /* 0x0000000705078287 */ /* 0x000fc4000d800000 */
[----:B------:R-:W-:Y:S02]  /*2a80*/  UIMAD UR8, UR39, UR8, UR4 ;  /* 0x00000008270872a4 */ /* 0x000fe4000f8e0204 */
[----:B------:R-:W-:Y:S02]  /*2a90*/  @!UP0 UIADD3 UR6, UPT, UPT, UR6, -UR7, URZ ;  /* 0x8000000706068290 */ /* 0x000fe4000fffe0ff */
[----:B------:R-:W-:Y:S02]  /*2aa0*/  @!UP0 UIMAD UR7, UR8, UR12, UR7 ;  /* 0x0000000c080782a4 */ /* 0x000fe4000f8e0207 */
[----:B------:R-:W-:Y:S02]  /*2ab0*/  @!UP0 UIMAD UR4, UR39, UR6, UR5 ;  /* 0x00000006270482a4 */ /* 0x000fe4000f8e0205 */
[----:B------:R-:W-:Y:S02]  /*2ac0*/  UIMAD UR6, UR13, UR9, UR49 ;  /* 0x000000090d0672a4 */ /* 0x000fe4000f8e0231 */
[----:B------:R-:W-:Y:S01]  /*2ad0*/  UIMAD UR48, UR4, UR18, UR10 ;  /* 0x00000012043072a4 */ /* 0x000fe2000f8e020a */
[----:B------:R-:W-:-:S02]  /*2ae0*/  @!UP0 UMOV UR5, UR7 ;  /* 0x0000000700058c82 */ /* 0x000fc40008000000 */
[----:B------:R-:W-:-:S12]  /*2af0*/  UIMAD UR49, UR5, UR13, UR6 ;  /* 0x0000000d053172a4 */ /* 0x000fd8000f8e0206 */
.L_x_31:
        /* <DEDUP_REMOVED lines=20> */
.L_x_32:
[----:B------:R-:W-:Y:S01]  /*2c40*/  R2UR UR5, R132 ;  /* 0x00000000840572ca */ /* 0x000fe200000e0000 */
[----:B------:R-:W-:Y:S01]  /*2c50*/  UMOV UR36, UR38 ;  /* 0x0000002600247c82 */ /* 0x000fe20008000000 */
[----:B------:R-:W-:Y:S02]  /*2c60*/  R2UR UR4, R131 ;  /* 0x00000000830472ca */ /* 0x000fe400000e0000 */
[----:B------:R-:W-:Y:S02]  /*2c70*/  PLOP3.LUT P1, PT, PT, PT, PT, 0x80, 0x8 ;  /* 0x000000000008781c */ /* 0x000fe40003f2f070 */
[----:B------:R-:W-:-:S07]  /*2c80*/  LOP3.LUT R2, R2, 0x1, RZ, 0x3c, !PT ;  /* 0x0000000102027812 */ /* 0x000fce00078e3cff */
[----:B------:R-:W-:Y:S02]  /*2c90*/  UIADD3 UR44, UPT, UPT, UR49, UR5, URZ ;  /* 0x00000005312c7290 */ /* 0x000fe4000fffe0ff */
[----:B------:R-:W-:Y:S01]  /*2ca0*/  UIADD3 UR45, UPT, UPT, UR48, UR4, URZ ;  /* 0x00000004302d7290 */ /* 0x000fe2000fffe0ff */
[----:B------:R-:W-:Y:S11]  /*2cb0*/  BRA.U UP1, `(.L_x_33) ;  /* 0xffffffe901d87547 */ /* 0x000ff6000b83ffff */
[----:B------:R-:W-:Y:S01]  /*2cc0*/  UIADD3 UR30, UPT, UPT, UR30, 0x110, URZ ;  /* 0x000001101e1e7890 */ /* 0x000fe2000fffe0ff */
[----:B------:R-:W-:-:S03]  /*2cd0*/  MOV R2, UR26 ;  /* 0x0000001a00027c02 */ /* 0x000fc60008000f00 */
[----:B------:R-:W-:Y:S01]  /*2ce0*/  ULEA UR4, UR31, UR30, 0x3 ;  /* 0x0000001e1f047291 */ /* 0x000fe2000f8e18ff */
[----:B------:R-:W-:-:S08]  /*2cf0*/  SHF.L.U32 R2, R2, 0x1f, RZ ;  /* 0x0000001f02027819 */ /* 0x000fd000000006ff */
[----:B------:R-:W1:Y:S02]  /*2d00*/  SYNCS.PHASECHK.TRANS64.TRYWAIT P0, [UR4], R2 ;  /* 0x00000002ff0075a7 */ /* 0x000e640008001104 */
[----:B-1----:R-:W-:Y:S05]  /*2d10*/  @!P0 BRA `(.L_x_34) ;  /* 0x0000005800d08947 */ /* 0x002fea0003800000 */
.L_x_123:
[----:B------:R-:W-:-:S04]  /*2d20*/  UIADD3 UR4, UPT, UPT, UR31, 0x1, URZ ;  /* 0x000000011f047890 */ /* 0x000fc8000fffe0ff */
[----:B------:R-:W-:-:S04]  /*2d30*/  UISETP.NE.AND UP0, UPT, UR4, 0x22, UPT ;  /* 0x000000220400788c */ /* 0x000fc8000bf05270 */
[----:B------:R-:W-:Y:S02]  /*2d40*/  USEL UR5, URZ, 0x1, UP0 ;  /* 0x00000001ff057887 */ /* 0x000fe40008000000 */
[----:B------:R-:W-:Y:S02]  /*2d50*/  USEL UR4, UR4, URZ, UP0 ;  /* 0x000000ff04047287 */ /* 0x000fe40008000000 */
[----:B------:R-:W-:Y:S02]  /*2d60*/  ULOP3.LUT UR6, UR26, UR5, URZ, 0x3c, !UPT ;  /* 0x000000051a067292 */ /* 0x000fe4000f8e3cff */
[----:B------:R-:W-:-:S04]  /*2d70*/  ULEA UR5, UR4, UR30, 0x3 ;  /* 0x0000001e04057291 */ /* 0x000fc8000f8e18ff */
[----:B-1----:R-:W-:-:S04]  /*2d80*/  MOV R2, UR6 ;  /* 0x0000000600027c02 */ /* 0x002fc80008000f00 */
[----:B------:R-:W-:-:S04]  /*2d90*/  SHF.L.U32 R2, R2, 0x1f, RZ ;  /* 0x0000001f02027819 */ /* 0x000fc800000006ff */
[----:B------:R-:W1:Y:S02]  /*2da0*/  SYNCS.PHASECHK.TRANS64.TRYWAIT P0, [UR5], R2 ;  /* 0x00000002ff0075a7 */ /* 0x000e640008001105 */
[----:B-1----:R-:W-:Y:S05]  /*2db0*/  @!P0 BRA `(.L_x_35) ;  /* 0x0000005800c08947 */ /* 0x002fea0003800000 */
.L_x_125:
        /* <DEDUP_REMOVED lines=10> */
.L_x_127:
        /* <DEDUP_REMOVED lines=10> */
.L_x_129:
        /* <DEDUP_REMOVED lines=10> */
.L_x_131:
        /* <DEDUP_REMOVED lines=10> */
.L_x_133:
        /* <DEDUP_REMOVED lines=10> */
.L_x_135:
        /* <DEDUP_REMOVED lines=10> */
.L_x_137:
        /* <DEDUP_REMOVED lines=10> */
.L_x_139:
        /* <DEDUP_REMOVED lines=10> */
.L_x_141:
        /* <DEDUP_REMOVED lines=10> */
.L_x_143:
        /* <DEDUP_REMOVED lines=10> */
.L_x_145:
        /* <DEDUP_REMOVED lines=10> */
.L_x_147:
        /* <DEDUP_REMOVED lines=10> */
.L_x_149:
        /* <DEDUP_REMOVED lines=10> */
.L_x_151:
        /* <DEDUP_REMOVED lines=10> */
.L_x_153:
        /* <DEDUP_REMOVED lines=10> */
.L_x_155:
        /* <DEDUP_REMOVED lines=10> */
.L_x_157:
        /* <DEDUP_REMOVED lines=10> */
.L_x_159:
        /* <DEDUP_REMOVED lines=10> */
.L_x_161:
        /* <DEDUP_REMOVED lines=10> */
.L_x_163:
        /* <DEDUP_REMOVED lines=10> */
.L_x_165:
        /* <DEDUP_REMOVED lines=10> */
.L_x_167:
        /* <DEDUP_REMOVED lines=10> */
.L_x_169:
        /* <DEDUP_REMOVED lines=10> */
.L_x_171:
        /* <DEDUP_REMOVED lines=10> */
.L_x_173:
        /* <DEDUP_REMOVED lines=10> */
.L_x_175:
        /* <DEDUP_REMOVED lines=10> */
.L_x_177:
        /* <DEDUP_REMOVED lines=10> */
.L_x_179:
        /* <DEDUP_REMOVED lines=10> */
.L_x_181:
        /* <DEDUP_REMOVED lines=10> */
.L_x_183:
        /* <DEDUP_REMOVED lines=10> */
.L_x_185:
        /* <DEDUP_REMOVED lines=10> */
.L_x_187:
[----:B------:R-:W-:-:S04]  /*4120*/  UIADD3 UR4, UPT, UPT, UR4, 0x1, URZ ;  /* 0x0000000104047890 */ /* 0x000fc8000fffe0ff */
[----:B------:R-:W-:-:S04]  /*4130*/  UISETP.NE.AND UP0, UPT, UR4, 0x22, UPT ;  /* 0x000000220400788c */ /* 0x000fc8000bf05270 */
[----:B------:R-:W-:Y:S02]  /*4140*/  USEL UR5, URZ, 0x1, UP0 ;  /* 0x00000001ff057887 */ /* 0x000fe40008000000 */
[----:B------:R-:W-:Y:S02]  /*4150*/  USEL UR4, UR4, URZ, UP0 ;  /* 0x000000ff04047287 */ /* 0x000fe40008000000 */
[----:B------:R-:W-:Y:S02]  /*4160*/  ULOP3.LUT UR5, UR6, UR5, URZ, 0x3c, !UPT ;  /* 0x0000000506057292 */ /* 0x000fe4000f8e3cff */
[----:B------:R-:W-:-:S04]  /*4170*/  ULEA UR4, UR4, UR30, 0x3 ;  /* 0x0000001e04047291 */ /* 0x000fc8000f8e18ff */
[----:B-1----:R-:W-:Y:S02]  /*4180*/  IMAD.U32 R2, RZ, RZ, UR5 ;  /* 0x00000005ff027e24 */ /* 0x002fe4000f8e00ff */
[----:B------:R-:W-:-:S03]  /*4190*/  MOV R0, UR4 ;  /* 0x0000000400007c02 */ /* 0x000fc60008000f00 */
[----:B------:R-:W-:-:S07]  /*41a0*/  SHF.L.U32 R2, R2, 0x1f, RZ ;  /* 0x0000001f02027819 */ /* 0x000fce00000006ff */
.L_x_67:
[----:B-1----:R1:W2:Y:S02]  /*41b0*/  SYNCS.PHASECHK.TRANS64.TRYWAIT P0, [R0+URZ], R2 ;  /* 0x00000002000075a7 */ /* 0x0022a400080011ff */
[----:B--2---:R-:W-:Y:S05]  /*41c0*/  @!P0 NANOSLEEP.SYNCS 0x989680 ;  /* 0x009896800000895d */ /* 0x004fea0003900000 */
[----:B------:R-:W2:Y:S02]  /*41d0*/  @!P0 SYNCS.PHASECHK.TRANS64 P0, [R0+URZ], R2 ;  /* 0x00000002000085a7 */ /* 0x000ea400080010ff */
[----:B--2---:R-:W-:Y:S05]  /*41e0*/  @P0 EXIT ;  /* 0x000000000000094d */ /* 0x004fea0003800000 */
[----:B------:R-:W-:Y:S05]  /*41f0*/  BRA `(.L_x_67) ;  /* 0xfffffffc00ec7947 */ /* 0x000fea000383ffff */
.L_x_17:
[----:B------:R-:W2:Y:S02]  /*4200*/  S2UR UR4, SR_CgaCtaId ;  /* 0x00000000000479c3 */ /* 0x000ea40000008800 */
[----:B--2---:R-:W-:-:S04]  /*4210*/  UISETP.NE.AND UP0, UPT, UR4, URZ, UPT ;  /* 0x000000ff0400728c */ /* 0x004fc8000bf05270 */
[----:B------:R-:W-:-:S09]  /*4220*/  UISETP.NE.OR UP0, UPT, UR15, 0x1, UP0 ;  /* 0x000000010f00788c */ /* 0x000fd20008705670 */
[----:B------:R-:W-:Y:S05]  /*4230*/  BRA.U UP0, `(.L_x_68) ;  /* 0x0000000100b47547 */ /* 0x000fea000b800000 */
[----:B------:R-:W2:Y:S01]  /*4240*/  S2UR UR5, SR_CgaCtaId ;  /* 0x00000000000579c3 */ /* 0x000ea20000008800 */
[----:B------:R-:W-:Y:S01]  /*4250*/  UMOV UR4, 0x400 ;  /* 0x0000040000047882 */ /* 0x000fe20000000000 */
[----:B------:R-:W-:Y:S01]  /*4260*/  HFMA2 R3, -RZ, RZ, 0, 5.9604644775390625e-08 ;  /* 0x00000001ff037431 */ /* 0x000fe200000001ff */
[----:B------:R-:W-:Y:S01]  /*4270*/  ISETP.NE.AND P0, PT, R0, RZ, PT ;  /* 0x000000ff0000720c */ /* 0x000fe20003f05270 */
[----:B------:R-:W-:Y:S01]  /*4280*/  IMAD.MOV.U32 R8, RZ, RZ, RZ ;  /* 0x000000ffff087224 */ /* 0x000fe200078e00ff */
[----:B--2---:R-:W-:-:S04]  /*4290*/  ULEA UR4, UR5, UR4, 0x18 ;  /* 0x0000000405047291 */ /* 0x004fc8000f8ec0ff */
[----:B------:R-:W-:Y:S02]  /*42a0*/  UIADD3 UR5, UPT, UPT, UR4, 0x248, URZ ;  /* 0x0000024804057890 */ /* 0x000fe4000fffe0ff */
[----:B------:R-:W-:Y:S02]  /*42b0*/  UIADD3 UR8, UPT, UPT, UR4, 0x240, URZ ;  /* 0x0000024004087890 */ /* 0x000fe4000fffe0ff */
[----:B------:R-:W-:-:S12]  /*42c0*/  UPRMT UR5, URZ, 0x654, UR5 ;  /* 0x00000654ff057896 */ /* 0x000fd80008000005 */
.L_x_71:
[----:B------:R-:W-:Y:S01]  /*42d0*/  SHF.L.U32 R6, R3, 0x1f, RZ ;  /* 0x0000001f03067819 */ /* 0x000fe200000006ff */
[----:B------:R-:W-:Y:S02]  /*42e0*/  IMAD.U32 R4, RZ, RZ, UR8 ;  /* 0x00000008ff047e24 */ /* 0x000fe4000f8e00ff */
[----:B------:R-:W-:Y:S01]  /*42f0*/  @!P0 IMAD.MOV.U32 R5, RZ, RZ, 0x10 ;  /* 0x00000010ff058424 */ /* 0x000fe200078e00ff */
[----:B------:R-:W2:Y:S02]  /*4300*/  SYNCS.PHASECHK.TRANS64.TRYWAIT P1, [UR4+0x248], R6 ;  /* 0x00024806ff0075a7 */ /* 0x000ea40008021104 */
[----:B------:R-:W-:-:S04]  /*4310*/  PRMT R4, R0, 0x654, R4 ;  /* 0x0000065400047816 */ /* 0x000fc80000000004 */
[----:B------:R-:W-:Y:S01]  /*4320*/  SEL R2, R4, R2, !P0 ;  /* 0x0000000204027207 */ /* 0x000fe20004000000 */
[----:B--2---:R-:W-:Y:S06]  /*4330*/  @!P1 BRA `(.L_x_69) ;  /* 0x0000005000609947 */ /* 0x004fec0003800000 */
.L_x_189:
[----:B------:R-:W-:Y:S01]  /*4340*/  UIADD3 UR6, UPT, UPT, UR4, 0x280, URZ ;  /* 0x0000028004067890 */ /* 0x000fe2000fffe0ff */
[----:B------:R3:W-:Y:S01]  /*4350*/  @!P0 SYNCS.ARRIVE.TRANS64.RED RZ, [R2+URZ], R5 ;  /* 0x0000000502ff89a7 */ /* 0x0007e200080004ff */
[----:B------:R-:W-:Y:S01]  /*4360*/  UIADD3 UR7, UPT, UPT, UR4, 0x240, URZ ;  /* 0x0000024004077890 */ /* 0x000fe2000fffe0ff */
[----:B------:R-:W-:-:S08]  /*4370*/  LOP3.LUT R3, R3, 0x1, RZ, 0x3c, !PT ;  /* 0x0000000103037812 */ /* 0x000fd000078e3cff */
[----:B------:R-:W-:Y:S06]  /*4380*/  UGETNEXTWORKID.BROADCAST [UR6], [UR7] ;  /* 0x00000000060073ca */ /* 0x000fec0008000100 */
[----:B---3--:R-:W-:-:S04]  /*4390*/  SHF.L.U32 R5, R8, 0x1f, RZ ;  /* 0x0000001f08057819 */ /* 0x008fc800000006ff */
[----:B------:R-:W3:Y:S02]  /*43a0*/  SYNCS.PHASECHK.TRANS64.TRYWAIT P1, [UR4+0x240], R5 ;  /* 0x00024005ff0075a7 */ /* 0x000ee40008021104 */
[----:B---3--:R-:W-:Y:S05]  /*43b0*/  @!P1 BRA `(.L_x_70) ;  /* 0x0000005000589947 */ /* 0x008fea0003800000 */
.L_x_191:
[----:B--2---:R-:W2:Y:S01]  /*43c0*/  LDS.128 R4, [UR4+0x280] ;  /* 0x00028004ff047984 */ /* 0x004ea20008000c00 */
[----:B------:R-:W-:Y:S01]  /*43d0*/  LOP3.LUT R8, R8, 0x1, RZ, 0x3c, !PT ;  /* 0x0000000108087812 */ /* 0x000fe200078e3cff */
[----:B------:R-:W-:Y:S01]  /*43e0*/  @!PT LDS RZ, [RZ] ;  /* 0x00000000fffff984 */ /* 0x000fe20000000800 */
[----:B------:R-:W-:Y:S01]  /*43f0*/  @!PT LDS RZ, [RZ] ;  /* 0x00000000fffff984 */ /* 0x000fe20000000800 */
[----:B------:R-:W-:Y:S01]  /*4400*/  @!PT LDS RZ, [RZ] ;  /* 0x00000000fffff984 */ /* 0x000fe20000000800 */
[----:B------:R-:W-:Y:S01]  /*4410*/  @!PT LDS RZ, [RZ] ;  /* 0x00000000fffff984 */ /* 0x000fe20000000800 */
[----:B------:R3:W-:Y:S06]  /*4420*/  MEMBAR.ALL.CTA ;  /* 0x0000000000007992 */ /* 0x0007ec0000008000 */
[----:B---3--:R-:W3:Y:S02]  /*4430*/  FENCE.VIEW.ASYNC.S ;  /* 0x00000000000073c6 */ /* 0x008ee40000000000 */
[----:B---3--:R-:W-:Y:S01]  /*4440*/  SYNCS.ARRIVE.TRANS64.RED.A1T0 RZ, [UR5], RZ ;  /* 0x000000ffffff79a7 */ /* 0x008fe20008100405 */
[----:B--2---:R-:W-:-:S13]  /*4450*/  LOP3.LUT P1, RZ, R6, 0x1, RZ, 0xc0, !PT ;  /* 0x0000000106ff7812 */ /* 0x004fda000782c0ff */
[----:B------:R-:W-:Y:S05]  /*4460*/  @P1 BRA `(.L_x_71) ;  /* 0xfffffffc00981947 */ /* 0x000fea000383ffff */
[----:B------:R-:W-:-:S04]  /*4470*/  SHF.L.U32 R0, R3, 0x1f, RZ ;  /* 0x0000001f03007819 */ /* 0x000fc800000006ff */
[----:B------:R-:W2:Y:S02]  /*4480*/  SYNCS.PHASECHK.TRANS64 P0, [UR4+0x248], R0 ;  /* 0x00024800ff0075a7 */ /* 0x000ea40008001004 */
[----:B-12---:R-:W-:Y:S05]  /*4490*/  @P0 EXIT ;  /* 0x000000000000094d */ /* 0x006fea0003800000 */
[----:B------:R-:W-:-:S07]  /*44a0*/  MOV R0, UR4 ;  /* 0x0000000400007c02 */ /* 0x000fce0008000f00 */
.L_x_72:
[----:B-1----:R-:W-:-:S04]  /*44b0*/  SHF.L.U32 R2, R3, 0x1f, RZ ;  /* 0x0000001f03027819 */ /* 0x002fc800000006ff */
[----:B------:R1:W2:Y:S03]  /*44c0*/  SYNCS.PHASECHK.TRANS64.TRYWAIT P0, [R0+URZ+0x248], R2 ;  /* 0x00024802000075a7 */ /* 0x0002a600080011ff */
[----:B--2---:R-:W-:Y:S05]  /*44d0*/  @!P0 NANOSLEEP.SYNCS 0x989680 ;  /* 0x009896800000895d */ /* 0x004fea0003900000 */
[----:B------:R-:W2:Y:S02]  /*44e0*/  @!P0 SYNCS.PHASECHK.TRANS64 P0, [R0+URZ+0x248], R2 ;  /* 0x00024802000085a7 */ /* 0x000ea400080010ff */
[----:B--2---:R-:W-:Y:S05]  /*44f0*/  @P0 EXIT ;  /* 0x000000000000094d */ /* 0x004fea0003800000 */
[----:B------:R-:W-:Y:S05]  /*4500*/  BRA `(.L_x_72) ;  /* 0xfffffffc00e87947 */ /* 0x000fea000383ffff */
.L_x_68:
[----:B------:R-:W-:-:S09]  /*4510*/  UISETP.NE.AND UP0, UPT, UR15, URZ, UPT ;  /* 0x000000ff0f00728c */ /* 0x000fd2000bf05270 */
[----:B------:R-:W-:Y:S05]  /*4520*/  BRA.U UP0, `(.L_x_73) ;  /* 0x0000000d001c7547 */ /* 0x000fea000b800000 */
[----:B------:R-:W2:Y:S01]  /*4530*/  S2UR UR7, SR_CgaCtaId ;  /* 0x00000000000779c3 */ /* 0x000ea20000008800 */
[----:B------:R-:W-:Y:S01]  /*4540*/  UMOV UR4, 0x40 ;  /* 0x0000004000047882 */ /* 0x000fe20000000000 */
[----:B------:R-:W-:Y:S01]  /*4550*/  NOP ;  /* 0x0000000000007918 */ /* 0x000fe20000000000 */
[----:B------:R-:W-:Y:S01]  /*4560*/  UMOV UR6, 0x400 ;  /* 0x0000040000067882 */ /* 0x000fe20000000000 */
[----:B--2---:R-:W-:Y:S02]  /*4570*/  ULEA UR5, UR7, UR4, 0x18 ;  /* 0x0000000407057291 */ /* 0x004fe4000f8ec0ff */
[----:B------:R-:W-:-:S07]  /*4580*/  ULEA UR6, UR7, UR6, 0x18 ;  /* 0x0000000607067291 */ /* 0x000fce000f8ec0ff */
[----:B------:R-:W2:Y:S02]  /*4590*/  LDS.U8 R0, [UR5+0x1c] ;  /* 0x00001c05ff007984 */ /* 0x000ea40008000000 */
[----:B--2---:R-:W-:-:S13]  /*45a0*/  ISETP.NE.AND P0, PT, R0, RZ, PT ;  /* 0x000000ff0000720c */ /* 0x004fda0003f05270 */
[----:B------:R-:W-:Y:S05]  /*45b0*/  @P0 BRA `(.L_x_74) ;  /* 0x0000000000580947 */ /* 0x000fea0003800000 */
[----:B------:R-:W-:-:S13]  /*45c0*/  ELECT P0, URZ, PT ;  /* 0x0000000000ff782f */ /* 0x000fda0003800000 */
[----:B------:R-:W-:Y:S05]  /*45d0*/  @!P0 BRA `(.L_x_75) ;  /* 0x0000000000608947 */ /* 0x000fea0003800000 */
[----:B------:R-:W-:Y:S01]  /*45e0*/  UMOV UR4, 0x10 ;  /* 0x0000001000047882 */ /* 0x000fe20000000000 */
[----:B------:R-:W-:Y:S01]  /*45f0*/  HFMA2 R0, -RZ, RZ, 0, 5.9604644775390625e-08 ;  /* 0x00000001ff007431 */ /* 0x000fe200000001ff */
[----:B------:R-:W-:-:S03]  /*4600*/  MOV R2, 0xffff ;  /* 0x0000ffff00027802 */ /* 0x000fc60000000f00 */
[----:B------:R-:W-:Y:S04]  /*4610*/  DEPBAR.LE SB2, 0x36 ;  /* 0x0000ad800000791a */ /* 0x000fe80000000000 */
[----:B------:R-:W2:Y:S02]  /*4620*/  UTCATOMSWS.FIND_AND_SET.ALIGN UP0, UR4, UR4 ;  /* 0x00000004000475e3 */ /* 0x000ea40008000800 */
[----:B--2---:R-:W-:Y:S01]  /*4630*/  MOV R3, UR4 ;  /* 0x0000000400037c02 */ /* 0x004fe20008000f00 */
[----:B------:R-:W-:Y:S06]  /*4640*/  BRA.U UP0, `(.L_x_76) ;  /* 0x0000000100187547 */ /* 0x000fec000b800000 */
.L_x_77:
[----:B------:R-:W-:Y:S05]  /*4650*/  NANOSLEEP 0x64 ;  /* 0x000000640000795d */ /* 0x000fea0003800000 */
[----:B------:R-:W-:-:S05]  /*4660*/  UMOV UR4, 0x10 ;  /* 0x0000001000047882 */ /* 0x000fca0000000000 */
[----:B------:R-:W-:Y:S04]  /*4670*/  DEPBAR.LE SB2, 0x36 ;  /* 0x0000ad800000791a */ /* 0x000fe80000000000 */
[----:B------:R-:W2:Y:S02]  /*4680*/  UTCATOMSWS.FIND_AND_SET.ALIGN UP0, UR4, UR4 ;  /* 0x00000004000475e3 */ /* 0x000ea40008000800 */
[----:B--2---:R-:W-:Y:S01]  /*4690*/  MOV R3, UR4 ;  /* 0x0000000400037c02 */ /* 0x004fe20008000f00 */
[----:B------:R-:W-:Y:S05]  /*46a0*/  BRA.U !UP0, `(.L_x_77) ;  /* 0xfffffffd08e87547 */ /* 0x000fea000b83ffff */
.L_x_76:
[-C--:B------:R-:W-:Y:S02]  /*46b0*/  SHF.L.U32 R2, R2, R3.reuse, RZ ;  /* 0x0000000302027219 */ /* 0x080fe400000006ff */
[----:B------:R-:W-:Y:S01]  /*46c0*/  SHF.L.U32 R0, R0, R3, RZ ;  /* 0x0000000300007219 */ /* 0x000fe200000006ff */
[----:B------:R-:W-:Y:S02]  /*46d0*/  IMAD.SHL.U32 R3, R3, 0x20, RZ ;  /* 0x0000002003037824 */ /* 0x000fe400078e00ff */
[----:B------:R2:W-:Y:S04]  /*46e0*/  ATOMS.OR RZ, [UR5+0x14], R2 ;  /* 0x00001402ffff798c */ /* 0x0005e8000b000005 */
[----:B------:R2:W-:Y:S04]  /*46f0*/  ATOMS.OR RZ, [UR5+0x18], R0 ;  /* 0x00001800ffff798c */ /* 0x0005e8000b000005 */
[----:B------:R2:W-:Y:S01]  /*4700*/  STS [UR6+0x290], R3 ;  /* 0x00029003ff007988 */ /* 0x0005e20008000806 */
[----:B------:R-:W-:Y:S05]  /*4710*/  BRA `(.L_x_75) ;  /* 0x0000000000107947 */ /* 0x000fea0003800000 */
.L_x_74:
[----:B------:R-:W-:Y:S02]  /*4720*/  MOV R0, 0xffffffff ;  /* 0xffffffff00007802 */ /* 0x000fe40000000f00 */
[----:B------:R-:W-:-:S03]  /*4730*/  MOV R2, 0x4760 ;  /* 0x0000476000027802 */ /* 0x000fc60000000f00 */
[----:B------:R2:W-:Y:S04]  /*4740*/  STS [UR6+0x290], R0 ;  /* 0x00029000ff007988 */ /* 0x0005e80008000806 */
[----:B-12--5:R-:W-:Y:S05]  /*4750*/  CALL.REL.NOINC `($__internal_1_$__cuda_sm10x_tcgen05_guardrail_trap_phase_invalid_during_alloc) ;  /* 0x0000005000987944 */ /* 0x026fea0003c00000 */
.L_x_75:
[----:B------:R-:W-:Y:S05]  /*4760*/  WARPSYNC.ALL ;  /* 0x0000000000007948 */ /* 0x000fea0003800000 */
[----:B------:R-:W3:Y:S01]  /*4770*/  S2UR UR4, SR_CgaCtaId ;  /* 0x00000000000479c3 */ /* 0x000ee20000008800 */
[----:B------:R-:W-:Y:S01]  /*4780*/  UMOV UR15, 0x400 ;  /* 0x00000400000f7882 */ /* 0x000fe20000000000 */
[----:B------:R-:W-:-:S06]  /*4790*/  NOP ;  /* 0x0000000000007918 */ /* 0x000fcc0000000000 */
[----:B------:R-:W-:Y:S06]  /*47a0*/  BAR.ARV 0x6, 0xa0 ;  /* 0x0182800000007b1d */ /* 0x000fec0000002000 */
[----:B------:R-:W4:Y:S01]  /*47b0*/  LDCU.64 UR6, c[0x0][0x388] ;  /* 0x00007100ff0677ac */ /* 0x000f220008000a00 */
[----:B------:R-:W-:Y:S01]  /*47c0*/  IMAD.MOV.U32 R8, RZ, RZ, 0x1 ;  /* 0x00000001ff087424 */ /* 0x000fe200078e00ff */
[----:B------:R-:W1:Y:S01]  /*47d0*/  LDCU.64 UR8, c[0x0][0x390] ;  /* 0x00007200ff0877ac */ /* 0x000e620008000a00 */
[----:B------:R-:W-:Y:S01]  /*47e0*/  UMOV UR18, URZ ;  /* 0x000000ff00127c82 */ /* 0x000fe20008000000 */
[----:B------:R-:W-:Y:S01]  /*47f0*/  UMOV UR14, URZ ;  /* 0x000000ff000e7c82 */ /* 0x000fe20008000000 */
[----:B---3--:R-:W-:Y:S01]  /*4800*/  ULEA UR15, UR4, UR15, 0x18 ;  /* 0x0000000f040f7291 */ /* 0x008fe2000f8ec0ff */
[----:B------:R-:W-:Y:S01]  /*4810*/  UMOV UR20, 0x0 ;  /* 0x0000000000147882 */ /* 0x000fe20000000000 */
[----:B------:R-:W-:-:S02]  /*4820*/  UMOV UR21, 0x8110010 ;  /* 0x0811001000157882 */ /* 0x000fc40000000000 */
[----:B------:R-:W-:Y:S02]  /*4830*/  UIADD3 UR17, UPT, UPT, UR15, 0x26600, URZ ;  /* 0x000266000f117890 */ /* 0x000fe4000fffe0ff */
[----:B----4-:R-:W-:-:S03]  /*4840*/  UIADD3 UR4, UPT, UPT, UR6, 0x1f, URZ ;  /* 0x0000001f06047890 */ /* 0x010fc6000fffe0ff */
[----:B------:R-:W2:Y:S01]  /*4850*/  LDS R9, [UR15+0x290] ;  /* 0x0002900fff097984 */ /* 0x000ea20008000800 */
[----:B------:R-:W-:Y:S02]  /*4860*/  USHF.R.U32.HI UR17, URZ, 0x4, UR17 ;  /* 0x00000004ff117899 */ /* 0x000fe40008011611 */
[----:B------:R-:W-:Y:S02]  /*4870*/  USHF.R.S32.HI UR5, URZ, 0x1f, UR4 ;  /* 0x0000001fff057899 */ /* 0x000fe40008011404 */
[----:B------:R-:W-:Y:S02]  /*4880*/  ULOP3.LUT UR17, UR17, 0x3fff, URZ, 0xc0, !UPT ;  /* 0x00003fff11117892 */ /* 0x000fe4000f8ec0ff */
[----:B------:R-:W-:Y:S02]  /*4890*/  ULEA.HI UR4, UR5, UR4, URZ, 0x5 ;  /* 0x0000000405047291 */ /* 0x000fe4000f8f28ff */
[----:B------:R-:W-:Y:S02]  /*48a0*/  UIADD3 UR5, UPT, UPT, UR15, 0x4600, URZ ;  /* 0x000046000f057890 */ /* 0x000fe4000fffe0ff */
[----:B------:R-:W-:-:S02]  /*48b0*/  USHF.R.S32.HI UR4, URZ, 0x5, UR4 ;  /* 0x00000005ff047899 */ /* 0x000fc40008011404 */
[----:B------:R-:W-:Y:S02]  /*48c0*/  USHF.R.U32.HI UR5, URZ, 0x4, UR5 ;  /* 0x00000004ff057899 */ /* 0x000fe40008011605 */
[----:B------:R-:W-:Y:S02]  /*48d0*/  UIMAD UR4, UR4, UR7, URZ ;  /* 0x00000007040472a4 */ /* 0x000fe4000f8e02ff */
[----:B------:R-:W-:Y:S02]  /*48e0*/  ULOP3.LUT UR5, UR5, 0x3fff, URZ, 0xc0, !UPT ;  /* 0x00003fff05057892 */ /* 0x000fe4000f8ec0ff */
[----:B-1----:R-:W-:Y:S02]  /*48f0*/  UIMAD UR4, UR4, UR8, URZ ;  /* 0x00000008040472a4 */ /* 0x002fe4000f8e02ff */
[----:B------:R-:W-:Y:S02]  /*4900*/  ULOP3.LUT UR16, UR5, 0x10000, URZ, 0xfc, !UPT ;  /* 0x0001000005107892 */ /* 0x000fe4000f8efcff */
[----:B------:R-:W-:-:S02]  /*4910*/  UIMAD UR6, UR4, UR9, URZ ;  /* 0x00000009040672a4 */ /* 0x000fc4000f8e02ff */
[----:B------:R-:W-:Y:S02]  /*4920*/  UIADD3 UR4, UPT, UPT, UR15, 0x248, URZ ;  /* 0x000002480f047890 */ /* 0x000fe4000fffe0ff */
[----:B------:R-:W-:Y:S02]  /*4930*/  UIADD3 UR22, UPT, UPT, UR6, -0x1, URZ ;  /* 0xffffffff06167890 */ /* 0x000fe4000fffe0ff */
[----:B------:R-:W-:Y:S02]  /*4940*/  UPRMT UR23, URZ, 0x654, UR4 ;  /* 0x00000654ff177896 */ /* 0x000fe40008000004 */
[----:B------:R-:W-:Y:S01]  /*4950*/  UISETP.GE.AND UP3, UPT, UR6, 0x1, UPT ;  /* 0x000000010600788c */ /* 0x000fe2000bf66270 */
[C---:B--2---:R-:W-:Y:S01]  /*4960*/  VIADD R3, R9.reuse, 0x40 ;  /* 0x0000004009037836 */ /* 0x044fe20000000000 */
[----:B------:R-:W-:-:S04]  /*4970*/  LOP3.LUT R2, R9, 0xffff, RZ, 0xc0, !PT ;  /* 0x0000ffff09027812 */ /* 0x000fc800078ec0ff */
[----:B------:R-:W-:-:S05]  /*4980*/  LOP3.LUT R3, R3, 0xffff, RZ, 0xc0, !PT ;  /* 0x0000ffff03037812 */ /* 0x000fca00078ec0ff */
[----:B------:R1:W-:Y:S02]  /*4990*/  STL.64 [R1], R2 ;  /* 0x0000000201007387 */ /* 0x0003e40000100a00 */
[----:B-1----:R-:W-:-:S07]  /*49a0*/  CS2R R2, SRZ ;  /* 0x0000000000027805 */ /* 0x002fce000001ff00 */
.L_x_84:
[----:B-1----:R-:W-:-:S04]  /*49b0*/  SHF.L.U32 R4, R3, 0x1f, RZ ;  /* 0x0000001f03047819 */ /* 0x002fc800000006ff */
[----:B------:R-:W1:Y:S02]  /*49c0*/  SYNCS.PHASECHK.TRANS64.TRYWAIT P0, [UR15+0x240], R4 ;  /* 0x00024004ff0075a7 */ /* 0x000e64000800110f */
[----:B-12-4-:R-:W-:Y:S05]  /*49d0*/  @!P0 BRA `(.L_x_78) ;  /* 0x0000004800e88947 */ /* 0x016fea0003800000 */
.L_x_193:
[----:B-1----:R-:W1:Y:S01]  /*49e0*/  LDS.128 R4, [UR15+0x280] ;  /* 0x0002800fff047984 */ /* 0x002e620008000c00 */
[----:B------:R-:W-:Y:S01]  /*49f0*/  ULEA UR19, UR18, UR15, 0x3 ;  /* 0x0000000f12137291 */ /* 0x000fe2000f8e18ff */
[----:B------:R-:W-:Y:S01]  /*4a00*/  SHF.L.U32 R0, R8, 0x1f, RZ ;  /* 0x0000001f08007819 */ /* 0x000fe200000006ff */
[----:B------:R-:W-:Y:S01]  /*4a10*/  @!PT LDS RZ, [RZ] ;  /* 0x00000000fffff984 */ /* 0x000fe20000000800 */
[----:B------:R-:W-:Y:S01]  /*4a20*/  @!PT LDS RZ, [RZ] ;  /* 0x00000000fffff984 */ /* 0x000fe20000000800 */
[----:B------:R-:W-:Y:S01]  /*4a30*/  @!PT LDS RZ, [RZ] ;  /* 0x00000000fffff984 */ /* 0x000fe20000000800 */
[----:B------:R-:W-:Y:S01]  /*4a40*/  @!PT LDS RZ, [RZ] ;  /* 0x00000000fffff984 */ /* 0x000fe20000000800 */
[----:B------:R2:W-:Y:S06]  /*4a50*/  MEMBAR.ALL.CTA ;  /* 0x0000000000007992 */ /* 0x0005ec0000008000 */
[----:B--2---:R-:W2:Y:S02]  /*4a60*/  FENCE.VIEW.ASYNC.S ;  /* 0x00000000000073c6 */ /* 0x004ea40000000000 */
[----:B--2---:R-:W-:Y:S01]  /*4a70*/  SYNCS.ARRIVE.TRANS64.RED.A1T0 RZ, [UR23], RZ ;  /* 0x000000ffffff79a7 */ /* 0x004fe20008100417 */
[----:B------:R-:W2:Y:S01]  /*4a80*/  SYNCS.PHASECHK.TRANS64.TRYWAIT P0, [UR19+0x260], R0 ;  /* 0x00026000ff0075a7 */ /* 0x000ea20008001113 */
[----:B-1----:R-:W-:Y:S01]  /*4a90*/  LOP3.LUT P2, RZ, R6, 0x1, RZ, 0xc0, !PT ;  /* 0x0000000106ff7812 */ /* 0x002fe2000784c0ff */
[----:B--2---:R-:W-:-:S12]  /*4aa0*/  @!P0 BRA `(.L_x_79) ;  /* 0x0000004800cc8947 */ /* 0x004fd80003800000 */
.L_x_195:
[----:B------:R-:W-:Y:S05]  /*4ab0*/  BRA.U !UP3, `(.L_x_80) ;  /* 0x000000010ba87547 */ /* 0x000fea000b800000 */
[----:B-1----:R-:W-:Y:S01]  /*4ac0*/  IMAD.U32 R0, RZ, RZ, UR18 ;  /* 0x00000012ff007e24 */ /* 0x002fe2000f8e00ff */
[----:B------:R-:W-:-:S04]  /*4ad0*/  ULEA UR4, UR14, UR15, 0x3 ;  /* 0x0000000f0e047291 */ /* 0x000fc8000f8e18ff */
[----:B------:R-:W-:-:S05]  /*4ae0*/  LEA R0, R0, R1, 0x2 ;  /* 0x0000000100007211 */ /* 0x000fca00078e10ff */
[----:B------:R1:W5:Y:S01]  /*4af0*/  LDL R4, [R0] ;  /* 0x0000000000047983 */ /* 0x0003620000100800 */
[----:B------:R-:W-:Y:S01]  /*4b00*/  UPLOP3.LUT UP2, UPT, UPT, UPT, UPT, 0x40, 0x4 ;  /* 0x000000000004789c */ /* 0x000fe20003f4e870 */
[----:B------:R-:W-:Y:S01]  /*4b10*/  UMOV UR10, UR22 ;  /* 0x00000016000a7c82 */ /* 0x000fe20008000000 */
[----:B-1----:R-:W-:-:S04]  /*4b20*/  SHF.L.U32 R0, R2, 0x1f, RZ ;  /* 0x0000001f02007819 */ /* 0x002fc800000006ff */
[----:B------:R1:W2:Y:S01]  /*4b30*/  SYNCS.PHASECHK.TRANS64.TRYWAIT P1, [UR4], R0 ;  /* 0x00000000ff0075a7 */ /* 0x0002a20008021104 */
[----:B------:R-:W-:-:S05]  /*4b40*/  UMOV UR4, UR14 ;  /* 0x0000000e00047c82 */ /* 0x000fca0008000000 */
.L_x_83:
[----:B------:R-:W-:Y:S01]  /*4b50*/  ULEA UR12, UR4, UR15, 0x3 ;  /* 0x0000000f040c7291 */ /* 0x000fe2000f8e18ff */
[----:B--234-:R-:W-:Y:S11]  /*4b60*/  @P1 BRA `(.L_x_81) ;  /* 0x00000000000c1947 */ /* 0x01cff60003800000 */
[----:B------:R-:W-:Y:S04]  /*4b70*/  SHF.L.U32 R5, R2, 0x1f, RZ ;  /* 0x0000001f02057819 */ /* 0x000fe800000006ff */
[----:B------:R-:W2:Y:S02]  /*4b80*/  SYNCS.PHASECHK.TRANS64.TRYWAIT P0, [UR12], R5 ;  /* 0x00000005ff0075a7 */ /* 0x000ea4000800110c */
[----:B--2---:R-:W-:Y:S05]  /*4b90*/  @!P0 BRA `(.L_x_82) ;  /* 0x0000004800a88947 */ /* 0x004fea0003800000 */
.L_x_81:
[----:B------:R-:W-:Y:S01]  /*4ba0*/  UISETP.NE.AND UP0, UPT, UR10, URZ, UPT ;  /* 0x000000ff0a00728c */ /* 0x000fe2000bf05270 */
[----:B------:R-:W-:Y:S01]  /*4bb0*/  PLOP3.LUT P1, PT, PT, PT, PT, 0x80, 0x8 ;  /* 0x000000000008781c */ /* 0x000fe20003f2f070 */
[----:B------:R-:W-:Y:S02]  /*4bc0*/  UIADD3 UR5, UPT, UPT, UR4, 0x1, URZ ;  /* 0x0000000104057890 */ /* 0x000fe4000fffe0ff */
[----:B------:R-:W-:Y:S02]  /*4bd0*/  USHF.L.U32 UR11, UR4, 0x7, URZ ;  /* 0x00000007040b7899 */ /* 0x000fe400080006ff */
[----:B------:R-:W-:Y:S01]  /*4be0*/  UISETP.NE.AND UP1, UPT, UR5, 0x22, UPT ;  /* 0x000000220500788c */ /* 0x000fe2000bf25270 */
[----:B------:R-:W-:Y:S01]  /*4bf0*/  PLOP3.LUT P0, PT, PT, PT, UP0, 0x80, 0x8 ;  /* 0x000000000008781c */ /* 0x000fe20003f0f008 */
[----:B------:R-:W-:Y:S02]  /*4c00*/  UIADD3 UR8, UPT, UPT, UR17, UR11, URZ ;  /* 0x0000000b11087290 */ /* 0x000fe4000fffe0ff */
[----:B------:R-:W-:Y:S02]  /*4c10*/  USEL UR6, URZ, 0x1, UP1 ;  /* 0x00000001ff067887 */ /* 0x000fe40008800000 */
[----:B------:R-:W-:Y:S01]  /*4c20*/  USEL UR14, UR5, URZ, UP1 ;  /* 0x000000ff050e7287 */ /* 0x000fe20008800000 */
[----:B------:R-:W-:Y:S01]  /*4c30*/  UMOV UR7, 0xc0004010 ;  /* 0xc000401000077882 */ /* 0x000fe20000000000 */
[----:B------:R-:W-:Y:S02]  /*4c40*/  UMOV UR9, 0x80004020 ;  /* 0x8000402000097882 */ /* 0x000fe40000000000 */
[----:B------:R-:W-:Y:S01]  /*4c50*/  @UP0 ULEA UR5, UR14, UR15, 0x3 ;  /* 0x0000000f0e050291 */ /* 0x000fe2000f8e18ff */
[----:B------:R-:W-:Y:S01]  /*4c60*/  LOP3.LUT R2, R2, UR6, RZ, 0x3c, !PT ;  /* 0x0000000602027c12 */ /* 0x000fe2000f8e3cff */
[----:B------:R-:W-:Y:S02]  /*4c70*/  ULEA UR6, UR4, UR16, 0x8 ;  /* 0x0000001004067291 */ /* 0x000fe4000f8e40ff */
[----:B------:R-:W-:Y:S01]  /*4c80*/  UIADD3 UR4, UPT, UPT, UR10, 0x1, URZ ;  /* 0x000000010a047890 */ /* 0x000fe2000fffe0ff */
[----:B-1----:R-:W-:Y:S01]  /*4c90*/  @P0 SHF.L.U32 R0, R2, 0x1f, RZ ;  /* 0x0000001f02000819 */ /* 0x002fe200000006ff */
[----:B------:R-:W-:Y:S02]  /*4ca0*/  UIADD3 UR10, UPT, UPT, UR10, -0x1, URZ ;  /* 0xffffffff0a0a7890 */ /* 0x000fe4000fffe0ff */
[----:B------:R-:W-:Y:S01]  /*4cb0*/  UISETP.GT.U32.AND UP0, UPT, UR4, 0x1, UPT ;  /* 0x000000010400788c */ /* 0x000fe2000bf04070 */
[----:B------:R3:W4:Y:S01]  /*4cc0*/  @P0 SYNCS.PHASECHK.TRANS64.TRYWAIT P1, [UR5], R0 ;  /* 0x00000000ff0005a7 */ /* 0x0007220008021105 */
[----:B------:R-:W-:Y:S11]  /*4cd0*/  ELECT P0, URZ, PT ;  /* 0x0000000000ff782f */ /* 0x000ff60003800000 */
[----:B------:R-:W-:Y:S02]  /*4ce0*/  @!UPT UIADD3 URZ, UPT, UPT, URZ, URZ, URZ ;  /* 0x000000fffffff290 */ /* 0x000fe4000fffe0ff */
[----:B-----5:R-:W-:Y:S01]  /*4cf0*/  @P0 R2UR.BROADCAST UR13, R4 ;  /* 0x00000000040d02ca */ /* 0x020fe200008e0000 */
[----:B------:R-:W-:Y:S01]  /*4d00*/  UIADD3 UR5, UPT, UPT, UR12, 0x110, URZ ;  /* 0x000001100c057890 */ /* 0x000fe2000fffe0ff */
[----:B------:R-:W-:Y:S11]  /*4d10*/  UMOV UR4, UR14 ;  /* 0x0000000e00047c82 */ /* 0x000ff60008000000 */
[----:B------:R3:W-:Y:S01]  /*4d20*/  UTCQMMA gdesc[UR6], gdesc[UR8], tmem[UR13], tmem[UR20], idesc[UR21], UP2 ;  /* 0x00ff1408060075ea */ /* 0x0007e2000900030d */
[----:B------:R-:W-:Y:S01]  /*4d30*/  UPLOP3.LUT UP2, UPT, UPT, UPT, UPT, 0x80, 0x8 ;  /* 0x000000000008789c */ /* 0x000fe20003f4f070 */
[----:B------:R3:W-:Y:S01]  /*4d40*/  UTCBAR [UR5], URZ ;  /* 0x000000ff050073e9 */ /* 0x0007e200080000ff */
[----:B------:R-:W-:Y:S09]  /*4d50*/  BRA.U UP0, `(.L_x_83) ;  /* 0xfffffffd007c7547 */ /* 0x000ff2000b83ffff */
.L_x_80:
[----:B------:R-:W-:Y:S01]  /*4d60*/  UIADD3 UR4, UPT, UPT, UR18, 0x1, URZ ;  /* 0x0000000112047890 */ /* 0x000fe2000fffe0ff */
[----:B------:R-:W-:Y:S01]  /*4d70*/  LOP3.LUT R3, R3, 0x1, RZ, 0x3c, !PT ;  /* 0x0000000103037812 */ /* 0x000fe200078e3cff */
[----:B---3--:R-:W-:Y:S02]  /*4d80*/  UIADD3 UR5, UPT, UPT, UR19, 0x250, URZ ;  /* 0x0000025013057890 */ /* 0x008fe4000fffe0ff */
[----:B------:R-:W-:-:S04]  /*4d90*/  UISETP.NE.AND UP0, UPT, UR4, 0x2, UPT ;  /* 0x000000020400788c */ /* 0x000fc8000bf05270 */
[----:B------:R-:W-:Y:S02]  /*4da0*/  USEL UR6, URZ, 0x1, UP0 ;  /* 0x00000001ff067887 */ /* 0x000fe40008000000 */
[----:B------:R-:W-:Y:S01]  /*4db0*/  USEL UR18, UR4, URZ, UP0 ;  /* 0x000000ff04127287 */ /* 0x000fe20008000000 */
[----:B------:R2:W-:Y:S03]  /*4dc0*/  UTCBAR [UR5], URZ ;  /* 0x000000ff050073e9 */ /* 0x0005e600080000ff */
[----:B------:R-:W-:Y:S01]  /*4dd0*/  LOP3.LUT R8, R8, UR6, RZ, 0x3c, !PT ;  /* 0x0000000608087c12 */ /* 0x000fe2000f8e3cff */
[----:B------:R-:W-:Y:S07]  /*4de0*/  @P2 BRA `(.L_x_84) ;  /* 0xfffffff800f02947 */ /* 0x000fee000383ffff */
[----:B------:R-:W3:Y:S01]  /*4df0*/  S2UR UR6, SR_CgaCtaId ;  /* 0x00000000000679c3 */ /* 0x000ee20000008800 */
[----:B------:R-:W-:Y:S01]  /*4e00*/  ELECT P0, URZ, PT ;  /* 0x0000000000ff782f */ /* 0x000fe20003800000 */
[----:B-1----:R-:W-:Y:S01]  /*4e10*/  IMAD.MOV.U32 R0, RZ, RZ, 0x1 ;  /* 0x00000001ff007424 */ /* 0x002fe200078e00ff */
[----:B------:R-:W-:Y:S01]  /*4e20*/  UIADD3 UR15, UPT, UPT, UR15, 0x260, URZ ;  /* 0x000002600f0f7890 */ /* 0x000fe2000fffe0ff */
[----:B------:R-:W-:Y:S01]  /*4e30*/  SHF.L.U32 R2, R8, 0x1f, RZ ;  /* 0x0000001f08027819 */ /* 0x000fe200000006ff */
[----:B------:R-:W-:-:S03]  /*4e40*/  UMOV UR4, 0x40 ;  /* 0x0000004000047882 */ /* 0x000fc60000000000 */
[----:B------:R-:W-:Y:S01]  /*4e50*/  UVIRTCOUNT.DEALLOC.SMPOOL 0x80 ;  /* 0x000000800000784c */ /* 0x000fe20000000000 */
[----:B---3--:R-:W-:Y:S02]  /*4e60*/  ULEA UR6, UR6, UR4, 0x18 ;  /* 0x0000000406067291 */ /* 0x008fe4000f8ec0ff */
[----:B------:R-:W-:-:S07]  /*4e70*/  ULEA UR4, UR18, UR15, 0x3 ;  /* 0x0000000f12047291 */ /* 0x000fce000f8e18ff */
[----:B------:R1:W-:Y:S02]  /*4e80*/  @P0 STS.U8 [UR6+0x1c], R0 ;  /* 0x00001c00ff000988 */ /* 0x0003e40008000006 */
[----:B------:R-:W3:Y:S02]  /*4e90*/  SYNCS.PHASECHK.TRANS64.TRYWAIT P0, [UR4], R2 ;  /* 0x00000002ff0075a7 */ /* 0x000ee40008001104 */
[----:B-1-3--:R-:W-:Y:S05]  /*4ea0*/  @!P0 BRA `(.L_x_85) ;  /* 0x0000004400fc8947 */ /* 0x00afea0003800000 */
.L_x_198:
[----:B------:R-:W-:-:S04]  /*4eb0*/  UIADD3 UR4, UPT, UPT, UR18, 0x1, URZ ;  /* 0x0000000112047890 */ /* 0x000fc8000fffe0ff */
[----:B------:R-:W-:-:S04]  /*4ec0*/  UISETP.NE.AND UP0, UPT, UR4, 0x2, UPT ;  /* 0x000000020400788c */ /* 0x000fc8000bf05270 */
[----:B--2---:R-:W-:Y:S02]  /*4ed0*/  USEL UR5, URZ, 0x1, UP0 ;  /* 0x00000001ff057887 */ /* 0x004fe40008000000 */
[----:B------:R-:W-:-:S04]  /*4ee0*/  USEL UR4, UR4, URZ, UP0 ;  /* 0x000000ff04047287 */ /* 0x000fc80008000000 */
[----:B------:R-:W-:Y:S01]  /*4ef0*/  ULEA UR4, UR4, UR15, 0x3 ;  /* 0x0000000f04047291 */ /* 0x000fe2000f8e18ff */
[----:B-1----:R-:W-:-:S04]  /*4f00*/  LOP3.LUT R2, R8, UR5, RZ, 0x3c, !PT ;  /* 0x0000000508027c12 */ /* 0x002fc8000f8e3cff */
[----:B------:R-:W-:-:S04]  /*4f10*/  SHF.L.U32 R2, R2, 0x1f, RZ ;  /* 0x0000001f02027819 */ /* 0x000fc800000006ff */
[----:B------:R-:W1:Y:S02]  /*4f20*/  SYNCS.PHASECHK.TRANS64.TRYWAIT P0, [UR4], R2 ;  /* 0x00000002ff0075a7 */ /* 0x000e640008001104 */
[----:B-1----:R-:W-:Y:S05]  /*4f30*/  @!P0 BRA `(.L_x_86) ;  /* 0x0000004400f08947 */ /* 0x002fea0003800000 */
.L_x_200:
[----:B------:R-:W-:Y:S01]  /*4f40*/  NOP ;  /* 0x0000000000007918 */ /* 0x000fe20000000000 */
[----:B-1----:R-:W1:Y:S01]  /*4f50*/  LDS R0, [UR6+0x14] ;  /* 0x00001406ff007984 */ /* 0x002e620008000800 */
[----:B------:R-:W-:Y:S01]  /*4f60*/  LOP3.LUT R3, R9, 0xffff, RZ, 0xc0, !PT ;  /* 0x0000ffff09037812 */ /* 0x000fe200078ec0ff */
[----:B------:R-:W-:-:S03]  /*4f70*/  IMAD.MOV.U32 R2, RZ, RZ, 0xffff ;  /* 0x0000ffffff027424 */ /* 0x000fc600078e00ff */
[----:B------:R-:W-:-:S04]  /*4f80*/  SHF.R.U32.HI R3, RZ, 0x5, R3 ;  /* 0x00000005ff037819 */ /* 0x000fc80000011603 */
[----:B------:R-:W-:-:S04]  /*4f90*/  SHF.L.U32 R2, R2, R3, RZ ;  /* 0x0000000302027219 */ /* 0x000fc800000006ff */
[----:B-1----:R-:W-:-:S04]  /*4fa0*/  LOP3.LUT R0, R0, R2, RZ, 0xc0, !PT ;  /* 0x0000000200007212 */ /* 0x002fc800078ec0ff */
[----:B------:R-:W-:Y:S01]  /*4fb0*/  ISETP.NE.AND P0, PT, R0, R2, PT ;  /* 0x000000020000720c */ /* 0x000fe20003f05270 */
[----:B------:R-:W-:-:S05]  /*4fc0*/  IMAD.MOV.U32 R0, RZ, RZ, 0x1 ;  /* 0x00000001ff007424 */ /* 0x000fca00078e00ff */
[----:B------:R-:W-:-:S07]  /*4fd0*/  SHF.L.U32 R0, R0, R3, RZ ;  /* 0x0000000300007219 */ /* 0x000fce00000006ff */
[----:B------:R-:W-:Y:S05]  /*4fe0*/  @P0 BRA `(.L_x_87) ;  /* 0x00000000005c0947 */ /* 0x000fea0003800000 */
[----:B------:R-:W1:Y:S02]  /*4ff0*/  LDS R3, [UR6+0x18] ;  /* 0x00001806ff037984 */ /* 0x000e640008000800 */
[----:B-1----:R-:W-:-:S04]  /*5000*/  LOP3.LUT R3, R3, R0, RZ, 0xc0, !PT ;  /* 0x0000000003037212 */ /* 0x002fc800078ec0ff */
[----:B------:R-:W-:-:S13]  /*5010*/  ISETP.NE.AND P0, PT, R3, R0, PT ;  /* 0x000000000300720c */ /* 0x000fda0003f05270 */
[----:B------:R-:W-:Y:S05]  /*5020*/  @P0 BRA `(.L_x_88) ;  /* 0x0000000000400947 */ /* 0x000fea0003800000 */
[----:B------:R-:W-:Y:S01]  /*5030*/  R2UR UR4, R2 ;  /* 0x00000000020472ca */ /* 0x000fe200000e0000 */
[----:B------:R-:W1:Y:S01]  /*5040*/  S2R R3, SR_LANEID ;  /* 0x0000000000037919 */ /* 0x000e620000000000 */
[----:B------:R-:W-:-:S04]  /*5050*/  LOP3.LUT R0, RZ, R0, RZ, 0x33, !PT ;  /* 0x00000000ff007212 */ /* 0x000fc800078e33ff */
[----:B------:R-:W2:Y:S07]  /*5060*/  REDUX UR7, R0 ;  /* 0x00000000000773c4 */ /* 0x000eae0000000000 */
[----:B------:R-:W-:-:S03]  /*5070*/  ULOP3.LUT UR5, URZ, UR4, URZ, 0x33, !UPT ;  /* 0x00000004ff057292 */ /* 0x000fc6000f8e33ff */
[----:B------:R-:W-:Y:S02]  /*5080*/  VOTEU.ANY UR4, UPT, PT ;  /* 0x0000000000047886 */ /* 0x000fe400038e0100 */
[----:B------:R-:W-:Y:S01]  /*5090*/  UFLO.U32 UR4, UR4 ;  /* 0x00000004000472bd */ /* 0x000fe200080e0000 */
[----:B------:R-:W-:-:S04]  /*50a0*/  IMAD.U32 R2, RZ, RZ, UR5 ;  /* 0x00000005ff027e24 */ /* 0x000fc8000f8e00ff */
[----:B------:R-:W3:Y:S02]  /*50b0*/  REDUX UR8, R2 ;  /* 0x00000000020873c4 */ /* 0x000ee40000000000 */
[----:B------:R1:W-:Y:S01]  /*50c0*/  UTCATOMSWS.AND URZ, UR5 ;  /* 0x0000000500ff79e3 */ /* 0x0003e20008000000 */
[----:B--2---:R-:W-:Y:S01]  /*50d0*/  IMAD.U32 R0, RZ, RZ, UR7 ;  /* 0x00000007ff007e24 */ /* 0x004fe2000f8e00ff */
[----:B-1----:R-:W-:Y:S01]  /*50e0*/  ISETP.EQ.U32.AND P0, PT, R3, UR4, PT ;  /* 0x0000000403007c0c */ /* 0x002fe2000bf02070 */
[----:B---3--:R-:W-:-:S12]  /*50f0*/  IMAD.U32 R2, RZ, RZ, UR8 ;  /* 0x00000008ff027e24 */ /* 0x008fd8000f8e00ff */
[----:B------:R1:W-:Y:S04]  /*5100*/  @P0 ATOMS.AND RZ, [UR6+0x14], R2 ;  /* 0x00001402ffff098c */ /* 0x0003e8000a800006 */
[----:B------:R1:W-:Y:S01]  /*5110*/  @P0 ATOMS.AND RZ, [UR6+0x18], R0 ;  /* 0x00001800ffff098c */ /* 0x0003e2000a800006 */
[----:B------:R-:W-:Y:S05]  /*5120*/  BRA `(.L_x_89) ;  /* 0x0000000000147947 */ /* 0x000fea0003800000 */
.L_x_88:
[----:B------:R-:W-:Y:S02]  /*5130*/  MOV R2, 0x5150 ;  /* 0x0000515000027802 */ /* 0x000fe40000000f00 */
[----:B----45:R-:W-:Y:S05]  /*5140*/  CALL.REL.NOINC `($__internal_0_$__cuda_sm10x_tcgen05_guardrail_trap_col_being_dealloced_not_returned_by_alloc) ;  /* 0x0000004800107944 */ /* 0x030fea0003c00000 */
[----:B------:R-:W-:Y:S05]  /*5150*/  BRA `(.L_x_89) ;  /* 0x0000000000087947 */ /* 0x000fea0003800000 */
.L_x_87:
[----:B------:R-:W-:Y:S02]  /*5160*/  MOV R2, 0x5180 ;  /* 0x0000518000027802 */ /* 0x000fe40000000f00 */
[----:B----45:R-:W-:Y:S05]  /*5170*/  CALL.REL.NOINC `($__internal_2_$__cuda_sm10x_tcgen05_guardrail_trap_unallocated_columns_being_dealloced) ;  /* 0x00000048001c7944 */ /* 0x030fea0003c00000 */
.L_x_89:
[----:B------:R-:W-:Y:S01]  /*5180*/  NOP ;  /* 0x0000000000007918 */ /* 0x000fe20000000000 */
[----:B------:R-:W-:Y:S05]  /*5190*/  EXIT ;  /* 0x000000000000794d */ /* 0x000fea0003800000 */
.L_x_73:
[----:B------:R-:W-:-:S09]  /*51a0*/  UISETP.NE.OR UP0, UPT, UR15, 0x3, !UP2 ;  /* 0x000000030f00788c */ /* 0x000fd2000d705670 */
[----:B------:R-:W-:Y:S05]  /*51b0*/  BRA.U UP0, `(.L_x_90) ;  /* 0x0000000d00687547 */ /* 0x000fea000b800000 */
[----:B------:R-:W2:Y:S01]  /*51c0*/  LDC.64 R2, c[0x0][0x988] ;  /* 0x00026200ff027b82 */ /* 0x000ea20000000a00 */
[----:B------:R-:W3:Y:S01]  /*51d0*/  LDCU UR30, c[0x0][0x370] ;  /* 0x00006e00ff1e77ac */ /* 0x000ee20008000800 */
[----:B------:R-:W-:Y:S01]  /*51e0*/  R2UR UR36, R131 ;  /* 0x00000000832472ca */ /* 0x000fe200000e0000 */
[----:B------:R-:W-:Y:S01]  /*51f0*/  IMAD.MOV.U32 R14, RZ, RZ, 0x1 ;  /* 0x00000001ff0e7424 */ /* 0x000fe200078e00ff */
[----:B------:R-:W-:Y:S01]  /*5200*/  R2UR UR31, R132 ;  /* 0x00000000841f72ca */ /* 0x000fe200000e0000 */
[----:B------:R-:W3:Y:S01]  /*5210*/  LDCU.128 UR32, c[0x0][0xc10] ;  /* 0x00018200ff2077ac */ /* 0x000ee20008000c00 */
[----:B------:R-:W-:Y:S02]  /*5220*/  IMAD.MOV.U32 R13, RZ, RZ, RZ ;  /* 0x000000ffff0d7224 */ /* 0x000fe400078e00ff */
[----:B------:R-:W4:Y:S01]  /*5230*/  S2UR UR10, SR_CgaCtaId ;  /* 0x00000000000a79c3 */ /* 0x000f220000008800 */
[----:B------:R-:W1:Y:S01]  /*5240*/  LDCU UR29, c[0x0][0x374] ;  /* 0x00006e80ff1d77ac */ /* 0x000e620008000800 */
[----:B------:R-:W4:Y:S06]  /*5250*/  LDCU UR17, c[0x0][0xc0c] ;  /* 0x00018180ff1177ac */ /* 0x000f2c0008000800 */
[----:B------:R-:W4:Y:S01]  /*5260*/  LDC.64 R6, c[0x0][0x348] ;  /* 0x0000d200ff067b82 */ /* 0x000f220000000a00 */
[----:B------:R-:W4:Y:S01]  /*5270*/  LDCU UR43, c[0x0][0xc20] ;  /* 0x00018400ff2b77ac */ /* 0x000f220008000800 */
[----:B------:R-:W4:Y:S06]  /*5280*/  LDCU UR4, c[0x0][0xc30] ;  /* 0x00018600ff0477ac */ /* 0x000f2c0008000800 */
[----:B------:R-:W4:Y:S01]  /*5290*/  LDC.64 R4, c[0x0][0x990] ;  /* 0x00026400ff047b82 */ /* 0x000f220000000a00 */
[----:B--2---:R-:W-:Y:S01]  /*52a0*/  ISETP.NE.U32.AND P0, PT, R2, RZ, PT ;  /* 0x000000ff0200720c */ /* 0x004fe20003f05070 */
[----:B------:R-:W-:Y:S01]  /*52b0*/  UMOV UR28, 0x400 ;  /* 0x00000400001c7882 */ /* 0x000fe20000000000 */
[----:B---3--:R-:W-:Y:S01]  /*52c0*/  UIMAD.WIDE.U32 UR6, UR30, UR32, URZ ;  /* 0x000000201e0672a5 */ /* 0x008fe2000f8e00ff */
[----:B------:R-:W-:Y:S01]  /*52d0*/  IMAD.MOV.U32 R2, RZ, RZ, 0x2000 ;  /* 0x00002000ff027424 */ /* 0x000fe200078e00ff */
[----:B------:R-:W-:Y:S01]  /*52e0*/  ISETP.NE.AND.EX P0, PT, R3, RZ, PT, P0 ;  /* 0x000000ff0300720c */ /* 0x000fe20003f05300 */
[----:B-1----:R-:W-:-:S02]  /*52f0*/  UIMAD.WIDE.U32 UR8, UR29, UR35, URZ ;  /* 0x000000231d0872a5 */ /* 0x002fc4000f8e00ff */
[----:B----4-:R-:W-:Y:S02]  /*5300*/  ULEA UR28, UR10, UR28, 0x18 ;  /* 0x0000001c0a1c7291 */ /* 0x010fe4000f8ec0ff */
[----:B------:R-:W-:Y:S01]  /*5310*/  UMOV UR41, UR7 ;  /* 0x0000000700297c82 */ /* 0x000fe20008000000 */
[----:B------:R-:W-:Y:S02]  /*5320*/  UISETP.GE.AND UP0, UPT, UR39, 0x1, UPT ;  /* 0x000000012700788c */ /* 0x000fe4000bf06270 */
[----:B------:R-:W-:Y:S02]  /*5330*/  UIADD3 UR38, UPT, UPT, UR28, 0x220, URZ ;  /* 0x000002201c267890 */ /* 0x000fe4000fffe0ff */
[----:B------:R-:W-:Y:S01]  /*5340*/  UIADD3 UR37, UPT, UPT, UR28, 0x248, URZ ;  /* 0x000002481c257890 */ /* 0x000fe2000fffe0ff */
[----:B------:R-:W-:Y:S01]  /*5350*/  UMOV UR40, UR9 ;  /* 0x0000000900287c82 */ /* 0x000fe20008000000 */
[----:B------:R-:W-:Y:S02]  /*5360*/  UPLOP3.LUT UP1, UPT, UPT, UPT, UPT, 0x40, 0x4 ;  /* 0x000000000004789c */ /* 0x000fe40003f2e870 */
[----:B------:R-:W-:Y:S01]  /*5370*/  UISETP.NE.AND UP6, UPT, UR39, 0x1, UPT ;  /* 0x000000012700788c */ /* 0x000fe2000bfc5270 */
[----:B------:R-:W1:Y:S01]  /*5380*/  LDCU.64 UR18, c[0x0][0xc28] ;  /* 0x00018500ff1277ac */ /* 0x000e620008000a00 */
[----:B------:R-:W-:-:S02]  /*5390*/  UISETP.NE.AND UP2, UPT, UR17, 0x1, UPT ;  /* 0x000000011100788c */ /* 0x000fc4000bf45270 */
[----:B------:R-:W-:Y:S02]  /*53a0*/  UISETP.NE.AND UP0, UPT, UR34, 0x1, UPT ;  /* 0x000000012200788c */ /* 0x000fe4000bf05270 */
[----:B------:R-:W-:Y:S02]  /*53b0*/  UPRMT UR38, UR10, 0x654, UR38 ;  /* 0x000006540a267896 */ /* 0x000fe40008000026 */
[----:B------:R-:W-:Y:S02]  /*53c0*/  UPRMT UR37, URZ, 0x654, UR37 ;  /* 0x00000654ff257896 */ /* 0x000fe40008000025 */
[----:B------:R-:W-:Y:S02]  /*53d0*/  USHF.R.U32.HI UR41, URZ, UR33, UR41 ;  /* 0x00000021ff297299 */ /* 0x000fe40008011629 */
[----:B------:R-:W-:Y:S02]  /*53e0*/  USHF.R.U32.HI UR40, URZ, UR43, UR40 ;  /* 0x0000002bff287299 */ /* 0x000fe40008011628 */
[----:B------:R-:W-:Y:S01]  /*53f0*/  UISETP.NE.AND UP3, UPT, UR4, 0x1, UPT ;  /* 0x000000010400788c */ /* 0x000fe2000bf65270 */
[----:B------:R-:W-:-:S10]  /*5400*/  VOTEU.ANY UP5, P0 ;  /* 0x0000000000ff7886 */ /* 0x000fd400000a0100 */
.L_x_98:
[----:B------:R-:W-:Y:S04]  /*5410*/  SHF.L.U32 R3, R13, 0x1f, RZ ;  /* 0x0000001f0d037819 */ /* 0x000fe800000006ff */
[----:B--2---:R-:W2:Y:S02]  /*5420*/  SYNCS.PHASECHK.TRANS64.TRYWAIT P0, [UR28+0x240], R3 ;  /* 0x00024003ff0075a7 */ /* 0x004ea4000800111c */
[----:B--2---:R-:W-:Y:S05]  /*5430*/  @!P0 BRA `(.L_x_91) ;  /* 0x0000004000c88947 */ /* 0x004fea0003800000 */
.L_x_202:
[----:B------:R-:W3:Y:S01]  /*5440*/  LDS.128 R8, [UR28+0x280] ;  /* 0x0002801cff087984 */ /* 0x000ee20008000c00 */
[----:B------:R-:W-:Y:S01]  /*5450*/  UISETP.GE.AND UP0, UPT, UR39, 0x1, UPT ;  /* 0x000000012700788c */ /* 0x000fe2000bf06270 */
[----:B------:R-:W-:Y:S01]  /*5460*/  @!PT LDS RZ, [RZ] ;  /* 0x00000000fffff984 */ /* 0x000fe20000000800 */
[----:B------:R-:W-:Y:S01]  /*5470*/  @!PT LDS RZ, [RZ] ;  /* 0x00000000fffff984 */ /* 0x000fe20000000800 */
[----:B------:R-:W-:Y:S01]  /*5480*/  @!PT LDS RZ, [RZ] ;  /* 0x00000000fffff984 */ /* 0x000fe20000000800 */
[----:B------:R-:W-:Y:S01]  /*5490*/  @!PT LDS RZ, [RZ] ;  /* 0x00000000fffff984 */ /* 0x000fe20000000800 */
[----:B------:R4:W-:Y:S06]  /*54a0*/  MEMBAR.ALL.CTA ;  /* 0x0000000000007992 */ /* 0x0009ec0000008000 */
[----:B----4-:R-:W4:Y:S02]  /*54b0*/  FENCE.VIEW.ASYNC.S ;  /* 0x00000000000073c6 */ /* 0x010f240000000000 */
[----:B----4-:R-:W-:Y:S01]  /*54c0*/  SYNCS.ARRIVE.TRANS64.RED.A1T0 RZ, [UR37], RZ ;  /* 0x000000ffffff79a7 */ /* 0x010fe20008100425 */
[----:B---3--:R-:W-:Y:S11]  /*54d0*/  LOP3.LUT P0, RZ, R10, 0x1, RZ, 0xc0, !PT ;  /* 0x000000010aff7812 */ /* 0x008ff6000780c0ff */
[----:B------:R-:W-:Y:S02]  /*54e0*/  @!UPT UIADD3 URZ, UPT, UPT, URZ, URZ, URZ ;  /* 0x000000fffffff290 */ /* 0x000fe4000fffe0ff */
[----:B------:R-:W-:Y:S01]  /*54f0*/  VOTEU.ANY UP2, P0 ;  /* 0x0000000000ff7886 */ /* 0x000fe20000040100 */
[----:B------:R-:W-:Y:S11]  /*5500*/  PLOP3.LUT P0, PT, PT, PT, UP2, 0x80, 0x8 ;  /* 0x000000000008781c */ /* 0x000ff60003f0f028 */
[----:B------:R-:W-:Y:S02]  /*5510*/  @!UPT UIADD3 URZ, UPT, UPT, URZ, URZ, URZ ;  /* 0x000000fffffff290 */ /* 0x000fe4000fffe0ff */
[----:B--2---:R-:W-:Y:S02]  /*5520*/  @P0 MOV R3, R8 ;  /* 0x0000000800030202 */ /* 0x004fe40000000f00 */
[----:B------:R-:W-:Y:S02]  /*5530*/  @P0 LOP3.LUT R0, R9, 0xffff, RZ, 0xc0, !PT ;  /* 0x0000ffff09000812 */ /* 0x000fe400078ec0ff */
[----:B------:R-:W-:Y:S02]  /*5540*/  @P0 R2UR UR5, R3 ;  /* 0x00000000030502ca */ /* 0x000fe400000e0000 */
[----:B------:R-:W-:Y:S11]  /*5550*/  @P0 R2UR UR4, R0 ;  /* 0x00000000000402ca */ /* 0x000ff600000e0000 */
[----:B------:R-:W-:Y:S02]  /*5560*/  @UP2 UMOV UR16, UR5 ;  /* 0x0000000500102c82 */ /* 0x000fe40008000000 */
[----:B------:R-:W-:Y:S01]  /*5570*/  @UP2 UMOV UR15, UR4 ;  /* 0x00000004000f2c82 */ /* 0x000fe20008000000 */
[----:B------:R-:W-:Y:S05]  /*5580*/  BRA.U !UP0, `(.L_x_92) ;  /* 0x0000000108b47547 */ /* 0x000fea000b800000 */
[----:B------:R-:W-:Y:S02]  /*5590*/  UIMAD.WIDE.U32 UR8, UR15, UR35, URZ ;  /* 0x000000230f0872a5 */ /* 0x000fe4000f8e00ff */
[----:B------:R-:W-:Y:S02]  /*55a0*/  UP2UR UR14, UPR, URZ, 0x2 ;  /* 0x00000002ff0e7883 */ /* 0x000fe40008000000 */
[----:B------:R-:W-:Y:S02]  /*55b0*/  UISETP.NE.AND UP1, UPT, UR34, 0x1, UPT ;  /* 0x000000012200788c */ /* 0x000fe4000bf25270 */
[----:B------:R-:W-:Y:S02]  /*55c0*/  UIMAD.WIDE.U32 UR10, UR16, UR32, URZ ;  /* 0x00000020100a72a5 */ /* 0x000fe4000f8e00ff */
[----:B------:R-:W-:Y:S02]  /*55d0*/  USEL UR4, UR29, UR40, !UP1 ;  /* 0x000000281d047287 */ /* 0x000fe4000c800000 */
[----:B------:R-:W-:Y:S02]  /*55e0*/  UISETP.NE.AND UP0, UPT, UR17, 0x1, UPT ;  /* 0x000000011100788c */ /* 0x000fe4000bf05270 */
[----:B-1----:R-:W-:Y:S02]  /*55f0*/  UIMAD.WIDE.U32 UR12, UR4, UR18, URZ ;  /* 0x00000012040c72a5 */ /* 0x002fe4000f8e00ff */
[----:B------:R-:W-:Y:S01]  /*5600*/  USEL UR7, UR30, UR41, !UP0 ;  /* 0x000000291e077287 */ /* 0x000fe2000c000000 */
[----:B------:R-:W-:Y:S02]  /*5610*/  UMOV UR5, UR9 ;  /* 0x0000000900057c82 */ /* 0x000fe40008000000 */
[----:B------:R-:W-:Y:S02]  /*5620*/  USHF.R.U32.HI UR6, URZ, UR43, UR5 ;  /* 0x0000002bff067299 */ /* 0x000fe40008011605 */
[----:B------:R-:W-:Y:S02]  /*5630*/  UIMAD.WIDE.U32 UR20, UR7, UR18, URZ ;  /* 0x00000012071472a5 */ /* 0x000fe4000f8e00ff */
[----:B------:R-:W-:Y:S02]  /*5640*/  USEL UR6, UR15, UR6, !UP1 ;  /* 0x000000060f067287 */ /* 0x000fe4000c800000 */
[----:B------:R-:W-:Y:S01]  /*5650*/  UISETP.NE.AND UP1, UPT, UR14, URZ, UPT ;  /* 0x000000ff0e00728c */ /* 0x000fe2000bf25270 */
[----:B------:R-:W-:Y:S01]  /*5660*/  UMOV UR5, UR11 ;  /* 0x0000000b00057c82 */ /* 0x000fe20008000000 */
[----:B------:R-:W-:Y:S02]  /*5670*/  UIMAD.WIDE.U32 UR10, UR6, UR18, URZ ;  /* 0x00000012060a72a5 */ /* 0x000fe4000f8e00ff */
[----:B------:R-:W-:Y:S03]  /*5680*/  USHF.R.U32.HI UR8, URZ, UR33, UR5 ;  /* 0x00000021ff087299 */ /* 0x000fe60008011605 */
[----:B------:R-:W-:Y:S02]  /*5690*/  UMOV UR5, UR13 ;  /* 0x0000000d00057c82 */ /* 0x000fe40008000000 */
[----:B------:R-:W-:Y:S03]  /*56a0*/  @UP6 USHF.R.U32.HI UR4, URZ, UR19, UR5 ;  /* 0x00000013ff046299 */ /* 0x000fe60008011605 */
[----:B------:R-:W-:Y:S01]  /*56b0*/  UMOV UR5, UR21 ;  /* 0x0000001500057c82 */ /* 0x000fe20008000000 */
[----:B------:R-:W-:Y:S02]  /*56c0*/  UIMAD UR4, UR39, UR4, URZ ;  /* 0x00000004270472a4 */ /* 0x000fe4000f8e02ff */
[----:B------:R-:W-:Y:S02]  /*56d0*/  @UP6 USHF.R.U32.HI UR7, URZ, UR19, UR5 ;  /* 0x00000013ff076299 */ /* 0x000fe40008011605 */
[----:B------:R-:W-:Y:S02]  /*56e0*/  USEL UR5, UR16, UR8, !UP0 ;  /* 0x0000000810057287 */ /* 0x000fe4000c000000 */
[----:B------:R-:W-:Y:S02]  /*56f0*/  UIMAD UR8, UR39, UR7, URZ ;  /* 0x00000007270872a4 */ /* 0x000fe4000f8e02ff */
[----:B------:R-:W-:Y:S03]  /*5700*/  UISETP.GE.AND UP0, UPT, UR6, UR4, UPT ;  /* 0x000000040600728c */ /* 0x000fe6000bf06270 */
[----:B------:R-:W-:Y:S01]  /*5710*/  UMOV UR4, UR11 ;  /* 0x0000000b00047c82 */ /* 0x000fe20008000000 */
[----:B------:R-:W-:Y:S02]  /*5720*/  UISETP.GE.OR UP0, UPT, UR5, UR8, UP0 ;  /* 0x000000080500728c */ /* 0x000fe40008706670 */
[----:B------:R-:W-:Y:S02]  /*5730*/  USHF.R.U32.HI UR4, URZ, UR19, UR4 ;  /* 0x00000013ff047299 */ /* 0x000fe40008011604 */
[----:B------:R-:W-:Y:S02]  /*5740*/  UIMAD.WIDE.U32 UR8, UR5, UR18, URZ ;  /* 0x00000012050872a5 */ /* 0x000fe4000f8e00ff */
[----:B------:R-:W-:Y:S04]  /*5750*/  USEL UR10, UR6, UR4, !UP6 ;  /* 0x00000004060a7287 */ /* 0x000fe8000f000000 */
[----:B------:R-:W-:Y:S01]  /*5760*/  UIADD3 UR11, UPT, UPT, -UR10, URZ, URZ ;  /* 0x000000ff0a0b7290 */ /* 0x000fe2000fffe1ff */
[----:B------:R-:W-:Y:S02]  /*5770*/  @!UP0 UMOV UR4, UR9 ;  /* 0x0000000900048c82 */ /* 0x000fe40008000000 */
[----:B------:R-:W-:Y:S02]  /*5780*/  @!UP0 USHF.R.U32.HI UR4, URZ, UR19, UR4 ;  /* 0x00000013ff048299 */ /* 0x000fe40008011604 */
[----:B------:R-:W-:Y:S02]  /*5790*/  UIMAD UR8, UR39, UR11, UR6 ;  /* 0x0000000b270872a4 */ /* 0x000fe4000f8e0206 */
[----:B------:R-:W-:Y:S04]  /*57a0*/  @!UP0 USEL UR4, UR5, UR4, !UP6 ;  /* 0x0000000405048287 */ /* 0x000fe8000f000000 */
[----:B------:R-:W-:Y:S02]  /*57b0*/  @!UP0 UIMAD UR8, UR7, UR8, UR4 ;  /* 0x00000008070882a4 */ /* 0x000fe4000f8e0204 */
[----:B------:R-:W-:Y:S02]  /*57c0*/  @!UP0 UIADD3 UR9, UPT, UPT, UR10, -UR4, URZ ;  /* 0x800000040a098290 */ /* 0x000fe4000fffe0ff */
[----:B------:R-:W-:Y:S02]  /*57d0*/  UIADD3 UR4, UPT, UPT, -UR5, URZ, URZ ;  /* 0x000000ff05047290 */ /* 0x000fe4000fffe1ff */
[----:B------:R-:W-:Y:S02]  /*57e0*/  UIADD3 UR7, UPT, UPT, -UR6, URZ, URZ ;  /* 0x000000ff06077290 */ /* 0x000fe4000fffe1ff */
[----:B------:R-:W-:Y:S02]  /*57f0*/  @!UP0 UIMAD UR6, UR9, UR39, UR5 ;  /* 0x00000027090682a4 */ /* 0x000fe4000f8e0205 */
[----:B------:R-:W-:Y:S02]  /*5800*/  UIMAD UR16, UR17, UR4, UR16 ;  /* 0x00000004111072a4 */ /* 0x000fe4000f8e0210 */
[----:B------:R-:W-:Y:S01]  /*5810*/  UIMAD UR15, UR34, UR7, UR15 ;  /* 0x00000007220f72a4 */ /* 0x000fe2000f8e020f */
[----:B------:R-:W-:Y:S02]  /*5820*/  @!UP0 UMOV UR5, UR8 ;  /* 0x0000000800058c82 */ /* 0x000fe40008000000 */
[----:B------:R-:W-:Y:S02]  /*5830*/  UIMAD UR16, UR5, UR17, UR16 ;  /* 0x00000011051072a4 */ /* 0x000fe4000f8e0210 */
[----:B------:R-:W-:Y:S11]  /*5840*/  UIMAD UR15, UR6, UR34, UR15 ;  /* 0x00000022060f72a4 */ /* 0x000ff6000f8e020f */
[----:B------:R-:W-:Y:S01]  /*5850*/  @!UPT UIADD3 URZ, UPT, UPT, URZ, URZ, URZ ;  /* 0x000000fffffff290 */ /* 0x000fe2000fffe0ff */
.L_x_92:
[----:B------:R-:W2:Y:S01]  /*5860*/  @!UP3 LDCU.128 UR8, c[0x0][0xc10] ;  /* 0x00018200ff08b7ac */ /* 0x000ea20008000c00 */
[C---:B------:R-:W-:Y:S02]  /*5870*/  ISETP.NE.U32.AND P2, PT, R4.reuse, RZ, PT ;  /* 0x000000ff0400720c */ /* 0x040fe40003f45070 */
[----:B------:R-:W-:Y:S02]  /*5880*/  ISETP.NE.U32.AND P1, PT, R4, RZ, PT ;  /* 0x000000ff0400720c */ /* 0x000fe40003f25070 */
[C---:B------:R-:W-:Y:S02]  /*5890*/  ISETP.NE.AND.EX P2, PT, R5.reuse, RZ, PT, P2 ;  /* 0x000000ff0500720c */ /* 0x040fe40003f45320 */
[----:B------:R-:W-:Y:S01]  /*58a0*/  ISETP.NE.AND.EX P1, PT, R5, RZ, PT, P1 ;  /* 0x000000ff0500720c */ /* 0x000fe20003f25310 */
[----:B------:R-:W3:Y:S01]  /*58b0*/  @!UP3 LDCU UR5, c[0x0][0xc0c] ;  /* 0x00018180ff05b7ac */ /* 0x000ee20008000800 */
[----:B------:R-:W-:Y:S01]  /*58c0*/  SHF.L.U32 R3, R14, 0x1f, RZ ;  /* 0x0000001f0e037819 */ /* 0x000fe200000006ff */
[----:B--2---:R-:W-:Y:S07]  /*58d0*/  UIMAD.WIDE.U32 UR6, UR16, UR8, URZ ;  /* 0x00000008100672a5 */ /* 0x004fee000f8e00ff */
[----:B------:R-:W-:Y:S01]  /*58e0*/  @!UP3 UMOV UR4, UR7 ;  /* 0x000000070004bc82 */ /* 0x000fe20008000000 */
[----:B---3--:R-:W-:Y:S02]  /*58f0*/  @!UP3 UISETP.NE.AND UP0, UPT, UR5, 0x1, UPT ;  /* 0x000000010500b88c */ /* 0x008fe4000bf05270 */
[----:B------:R-:W-:Y:S02]  /*5900*/  @!UP3 USHF.R.U32.HI UR4, URZ, UR9, UR4 ;  /* 0x00000009ff04b299 */ /* 0x000fe40008011604 */
[----:B------:R-:W-:Y:S02]  /*5910*/  UIMAD.WIDE.U32 UR6, UR15, UR11, URZ ;  /* 0x0000000b0f0672a5 */ /* 0x000fe4000f8e00ff */
[----:B------:R-:W-:Y:S02]  /*5920*/  @!UP3 USEL UR8, UR16, UR4, !UP0 ;  /* 0x000000041008b287 */ /* 0x000fe4000c000000 */
[----:B------:R-:W-:Y:S03]  /*5930*/  @!UP3 UISETP.NE.AND UP0, UPT, UR10, 0x1, UPT ;  /* 0x000000010a00b88c */ /* 0x000fe6000bf05270 */
[----:B------:R-:W-:Y:S02]  /*5940*/  @!UP3 UMOV UR6, UR7 ;  /* 0x000000070006bc82 */ /* 0x000fe40008000000 */
[----:B------:R-:W2:Y:S02]  /*5950*/  @!UP3 LDCU UR4, c[0x0][0xc20] ;  /* 0x00018400ff04b7ac */ /* 0x000ea40008000800 */
[----:B--2---:R-:W-:Y:S04]  /*5960*/  @!UP3 USHF.R.U32.HI UR6, URZ, UR4, UR6 ;  /* 0x00000004ff06b299 */ /* 0x004fe80008011606 */
[----:B------:R-:W-:Y:S04]  /*5970*/  @!UP3 USEL UR6, UR15, UR6, !UP0 ;  /* 0x000000060f06b287 */ /* 0x000fe8000c000000 */
[----:B------:R-:W-:Y:S02]  /*5980*/  @!UP3 UIADD3 UR4, UPT, UPT, -UR8, UR6, URZ ;  /* 0x000000060804b290 */ /* 0x000fe4000fffe1ff */
[----:B------:R-:W-:Y:S02]  /*5990*/  @!UP3 UIADD3 UR6, UPT, UPT, UR8, -UR6, URZ ;  /* 0x800000060806b290 */ /* 0x000fe4000fffe0ff */
[----:B------:R-:W-:Y:S02]  /*59a0*/  @!UP3 UIMAD UR16, UR4, UR5, UR16 ;  /* 0x000000050410b2a4 */ /* 0x000fe4000f8e0210 */
[----:B------:R-:W-:Y:S01]  /*59b0*/  @!UP3 UIMAD UR15, UR6, UR10, UR15 ;  /* 0x0000000a060fb2a4 */ /* 0x000fe2000f8e020f */
[----:B------:R-:W-:Y:S11]  /*59c0*/  BRA.U UP1, `(.L_x_93) ;  /* 0x0000000101107547 */ /* 0x000ff6000b800000 */
[----:B------:R-:W-:Y:S04]  /*59d0*/  MOV R12, UR42 ;  /* 0x0000002a000c7c02 */ /* 0x000fe80008000f00 */
[----:B------:R-:W-:Y:S04]  /*59e0*/  SHF.L.U32 R12, R12, 0x1f, RZ ;  /* 0x0000001f0c0c7819 */ /* 0x000fe800000006ff */
[----:B------:R-:W2:Y:S02]  /*59f0*/  SYNCS.PHASECHK.TRANS64.TRYWAIT P3, [UR28+0x238], R12 ;  /* 0x0002380cff0075a7 */ /* 0x000ea4000806111c */
[----:B--2---:R-:W-:Y:S05]  /*5a00*/  @!P3 BRA `(.L_x_94) ;  /* 0x0000003c006cb947 */ /* 0x004fea0003800000 */
.L_x_93:
[----:B------:R-:W-:Y:S05]  /*5a10*/  @!P2 BRA `(.L_x_95) ;  /* 0x000000000030a947 */ /* 0x000fea0003800000 */
[----:B------:R-:W-:Y:S01]  /*5a20*/  UPLOP3.LUT UP4, UPT, UPT, UPT, UP5, 0x80, 0x8 ;  /* 0x000000000008789c */ /* 0x000fe20003f8f050 */
[----:B------:R-:W-:Y:S01]  /*5a30*/  HFMA2 R139, -RZ, RZ, 0, 5.9604644775390625e-08 ;  /* 0x00000001ff8b7431 */ /* 0x000fe200000001ff */
[----:B------:R-:W3:Y:S04]  /*5a40*/  LDCU.64 UR4, c[0x0][0x358] ;  /* 0x00006b00ff0477ac */ /* 0x000ee80008000a00 */
[----:B------:R-:W-:Y:S11]  /*5a50*/  PLOP3.LUT P2, PT, PT, PT, UP4, 0x80, 0x8 ;  /* 0x000000000008781c */ /* 0x000ff60003f4f048 */
[----:B------:R-:W-:Y:S02]  /*5a60*/  @!UPT UIADD3 URZ, UPT, UPT, URZ, URZ, URZ ;  /* 0x000000fffffff290 */ /* 0x000fe4000fffe0ff */
[----:B------:R-:W4:Y:S01]  /*5a70*/  @P2 LDC.64 R18, c[0x0][0x988] ;  /* 0x00026200ff122b82 */ /* 0x000f220000000a00 */
[----:B--2---:R-:W-:Y:S04]  /*5a80*/  @P2 IMAD R0, R16, R4, RZ ;  /* 0x0000000410002224 */ /* 0x004fe800078e02ff */
[----:B----4-:R-:W-:Y:S01]  /*5a90*/  @P2 IMAD.WIDE R18, R0, 0x4, R18 ;  /* 0x0000000400122825 */ /* 0x010fe200078e0212 */
[----:B------:R-:W-:Y:S04]  /*5aa0*/  MOV R0, 0x1 ;  /* 0x0000000100007802 */ /* 0x000fe80000000f00 */
[----:B---3-5:R3:W5:Y:S01]  /*5ab0*/  @P2 LDG.E R71, desc[UR4][R18.64] ;  /* 0x0000000412472981 */ /* 0x028762000c1e1900 */
[----:B------:R-:W-:Y:S01]  /*5ac0*/  @!P2 PRMT R139, R0, 0x7610, R139 ;  /* 0x00007610008ba816 */ /* 0x000fe2000000008b */
[----:B---3--:R-:W4:Y:S06]  /*5ad0*/  @!P2 LDC R71, c[0x0][0x980] ;  /* 0x00026000ff47ab82 */ /* 0x008f2c0000000800 */
.L_x_95:
[----:B----45:R-:W-:Y:S01]  /*5ae0*/  @!P1 FSETP.EQ.AND P2, PT, R71, RZ, PT ;  /* 0x000000ff4700920b */ /* 0x030fe20003f42000 */
[----:B------:R-:W-:Y:S01]  /*5af0*/  @!UPT UIADD3 URZ, UPT, UPT, URZ, URZ, URZ ;  /* 0x000000fffffff290 */ /* 0x000fe2000fffe0ff */
[----:B------:R-:W-:Y:S11]  /*5b00*/  @!P1 BRA `(.L_x_96) ;  /* 0x0000000000149947 */ /* 0x000ff60003800000 */
[----:B------:R-:W-:Y:S02]  /*5b10*/  LOP3.LUT P1, RZ, R139, 0xff, RZ, 0xc0, !PT ;  /* 0x000000ff8bff7812 */ /* 0x000fe4000782c0ff */
[----:B------:R-:W-:Y:S04]  /*5b20*/  PLOP3.LUT P2, PT, PT, PT, UP4, 0x80, 0x8 ;  /* 0x000000000008781c */ /* 0x000fe80003f4f048 */
[----:B------:R-:W-:Y:S07]  /*5b30*/  PLOP3.LUT P2, PT, P2, PT, PT, 0x8, 0x80 ;  /* 0x000000000080781c */ /* 0x000fee000174e170 */
[----:B------:R-:W-:Y:S11]  /*5b40*/  @P1 FSETP.EQ.AND P2, PT, R71, RZ, PT ;  /* 0x000000ff4700120b */ /* 0x000ff60003f42000 */
[----:B------:R-:W-:Y:S02]  /*5b50*/  @!UPT UIADD3 URZ, UPT, UPT, URZ, URZ, URZ ;  /* 0x000000fffffff290 */ /* 0x000fe4000fffe0ff */
.L_x_96:
[----:B------:R-:W3:Y:S01]  /*5b60*/  SYNCS.PHASECHK.TRANS64.TRYWAIT P1, [UR28+0x228], R3 ;  /* 0x00022803ff0075a7 */ /* 0x000ee2000802111c */
[----:B------:R-:W-:Y:S02]  /*5b70*/  ELECT P3, URZ, PT ;  /* 0x0000000000ff782f */ /* 0x000fe40003860000 */
[----:B------:R-:W-:Y:S01]  /*5b80*/  @P0 SHF.R.U32.HI R16, RZ, 0x10, R9 ;  /* 0x00000010ff100819 */ /* 0x000fe20000011609 */
[----:B---3--:R-:W-:Y:S10]  /*5b90*/  @!P1 BRA `(.L_x_97) ;  /* 0x0000003c00209947 */ /* 0x008ff40003800000 */
.L_x_205:
[----:B------:R-:W-:Y:S02]  /*5ba0*/  PLOP3.LUT P2, PT, P2, P3, PT, 0xf2, 0x2f ;  /* 0x00000000002f781c */ /* 0x000fe40001747e72 */
[----:B------:R-:W-:Y:S02]  /*5bb0*/  LOP3.LUT R14, R14, 0x1, RZ, 0x3c, !PT ;  /* 0x000000010e0e7812 */ /* 0x000fe400078e3cff */
[----:B------:R-:W-:Y:S09]  /*5bc0*/  LOP3.LUT R13, R13, 0x1, RZ, 0x3c, !PT ;  /* 0x000000010d0d7812 */ /* 0x000ff200078e3cff */
[----:B------:R-:W-:Y:S01]  /*5bd0*/  VOTEU.ALL UP0, P2 ;  /* 0x0000000000ff7886 */ /* 0x000fe20001000000 */
[----:B--2---:R-:W-:Y:S01]  /*5be0*/  @!P2 IADD3 R3, P0, PT, R6, 0x680, RZ ;  /* 0x000006800603a810 */ /* 0x004fe20007f1e0ff */
[----:B------:R-:W-:Y:S03]  /*5bf0*/  @!P2 IMAD.MOV.U32 R0, RZ, 0x20, RZ ;  /* 0x00000020ff00a824 */ /* 0x000fe600078e00ff */
[----:B------:R-:W2:Y:S01]  /*5c00*/  @!UP0 LDCU.128 UR24, c[0x0][0xa80] ;  /* 0x00015000ff1887ac */ /* 0x000ea20008000c00 */
[----:B------:R-:W-:Y:S01]  /*5c10*/  @!P2 IMAD.MOV.U32 R0, RZ, 0x400, R0 ;  /* 0x00000400ff00a824 */ /* 0x000fe200078e0000 */
[----:B------:R-:W3:Y:S01]  /*5c20*/  @!UP0 LDCU.128 UR20, c[0x0][0xa90] ;  /* 0x00015200ff1487ac */ /* 0x000ee20008000c00 */
[----:B------:R-:W4:Y:S01]  /*5c30*/  @!UP0 LDCU UR6, c[0x0][0xaa0] ;  /* 0x00015400ff0687ac */ /* 0x000f220008000800 */
[----:B------:R-:W-:Y:S02]  /*5c40*/  @!UP0 USHF.L.U32 UR11, UR44, 0x7, URZ ;  /* 0x000000072c0b8899 */ /* 0x000fe400080006ff */
[----:B--2---:R-:W-:Y:S02]  /*5c50*/  @!UP0 UISETP.NE.AND UP1, UPT, UR24, 0x1, UPT ;  /* 0x000000011800888c */ /* 0x004fe4000bf25270 */
[----:B------:R-:W-:Y:S02]  /*5c60*/  UIMAD.WIDE.U32 UR4, UR11, UR25, URZ ;  /* 0x000000190b0472a5 */ /* 0x000fe4000f8e00ff */
[----:B------:R-:W-:Y:S02]  /*5c70*/  @!UP0 USHF.L.U32 UR10, UR45, 0x6, URZ ;  /* 0x000000062d0a8899 */ /* 0x000fe400080006ff */
[----:B------:R-:W-:Y:S02]  /*5c80*/  @!UP0 UIADD3 UR8, UPT, UPT, UR28, 0x400, URZ ;  /* 0x000004001c088890 */ /* 0x000fe4000fffe0ff */
[----:B------:R-:W-:Y:S02]  /*5c90*/  @!UP0 UIADD3 UR9, UPT, UPT, UR28, 0x220, URZ ;  /* 0x000002201c098890 */ /* 0x000fe4000fffe0ff */
[----:B------:R-:W-:Y:S02]  /*5ca0*/  UIADD3 UR45, UPT, UPT, UR15, UR36, URZ ;  /* 0x000000240f2d7290 */ /* 0x000fe4000fffe0ff */
[----:B------:R-:W-:Y:S01]  /*5cb0*/  UIADD3 UR44, UPT, UPT, UR16, UR31, URZ ;  /* 0x0000001f102c7290 */ /* 0x000fe2000fffe0ff */
[----:B------:R-:W-:Y:S02]  /*5cc0*/  @!UP0 UMOV UR4, UR5 ;  /* 0x0000000500048c82 */ /* 0x000fe40008000000 */
[----:B------:R-:W-:Y:S04]  /*5cd0*/  @!UP0 USHF.R.U32.HI UR4, URZ, UR26, UR4 ;  /* 0x0000001aff048299 */ /* 0x000fe80008011604 */
[----:B------:R-:W-:Y:S02]  /*5ce0*/  @!UP0 USEL UR12, UR11, UR4, !UP1 ;  /* 0x000000040b0c8287 */ /* 0x000fe4000c800000 */
[----:B------:R-:W-:Y:S02]  /*5cf0*/  @!UP0 UISETP.NE.AND UP1, UPT, UR27, 0x1, UPT ;  /* 0x000000011b00888c */ /* 0x000fe4000bf25270 */
[----:B---3--:R-:W-:Y:S07]  /*5d00*/  UIMAD.WIDE.U32 UR4, UR12, UR20, URZ ;  /* 0x000000140c0472a5 */ /* 0x008fee000f8e00ff */
[----:B------:R-:W-:Y:S02]  /*5d10*/  @!UP0 UMOV UR4, UR5 ;  /* 0x0000000500048c82 */ /* 0x000fe40008000000 */
[----:B------:R-:W-:Y:S04]  /*5d20*/  @!UP0 USHF.R.U32.HI UR4, URZ, UR21, UR4 ;  /* 0x00000015ff048299 */ /* 0x000fe80008011604 */
[----:B------:R-:W-:Y:S02]  /*5d30*/  @!UP0 USEL UR13, UR12, UR4, !UP1 ;  /* 0x000000040c0d8287 */ /* 0x000fe4000c800000 */
[----:B------:R-:W-:Y:S02]  /*5d40*/  @!UP0 UISETP.NE.AND UP1, UPT, UR22, 0x1, UPT ;  /* 0x000000011600888c */ /* 0x000fe4000bf25270 */
[----:B------:R-:W-:Y:S07]  /*5d50*/  UIMAD.WIDE.U32 UR4, UR13, UR23, URZ ;  /* 0x000000170d0472a5 */ /* 0x000fee000f8e00ff */
[----:B------:R-:W-:Y:S02]  /*5d60*/  @!UP0 UMOV UR4, UR5 ;  /* 0x0000000500048c82 */ /* 0x000fe40008000000 */
[----:B----4-:R-:W-:Y:S01]  /*5d70*/  @!UP0 USHF.R.U32.HI UR4, URZ, UR6, UR4 ;  /* 0x00000006ff048299 */ /* 0x010fe20008011604 */
[----:B------:R-:W-:Y:S01]  /*5d80*/  @!P2 R2UR UR6, R0 ;  /* 0x000000000006a2ca */ /* 0x000fe200000e0000 */
[----:B------:R-:W-:Y:S02]  /*5d90*/  @!P2 IMAD.X R0, RZ, RZ, R7, P0 ;  /* 0x000000ffff00a224 */ /* 0x000fe400000e0607 */
[----:B------:R-:W-:Y:S02]  /*5da0*/  @!UP0 USEL UR14, UR13, UR4, !UP1 ;  /* 0x000000040d0e8287 */ /* 0x000fe4000c800000 */
[----:B------:R-:W-:Y:S02]  /*5db0*/  @!UP0 UIADD3 UR4, UPT, UPT, -UR12, URZ, URZ ;  /* 0x000000ff0c048290 */ /* 0x000fe4000fffe1ff */
[----:B------:R-:W-:Y:S02]  /*5dc0*/  @!UP0 UIADD3 UR5, UPT, UPT, -UR14, URZ, URZ ;  /* 0x000000ff0e058290 */ /* 0x000fe4000fffe1ff */
[----:B------:R-:W-:Y:S02]  /*5dd0*/  @!UP0 UIMAD UR11, UR24, UR4, UR11 ;  /* 0x00000004180b82a4 */ /* 0x000fe4000f8e020b */
[----:B------:R-:W-:Y:S02]  /*5de0*/  @!UP0 UIADD3 UR4, UPT, UPT, -UR13, URZ, URZ ;  /* 0x000000ff0d048290 */ /* 0x000fe4000fffe1ff */
[----:B------:R-:W-:Y:S01]  /*5df0*/  @!UP0 UIMAD UR13, UR22, UR5, UR13 ;  /* 0x00000005160d82a4 */ /* 0x000fe2000f8e020d */
[----:B------:R-:W-:Y:S01]  /*5e00*/  @!P2 R2UR UR5, R3 ;  /* 0x000000000305a2ca */ /* 0x000fe200000e0000 */
[----:B------:R-:W-:Y:S02]  /*5e10*/  @!UP0 UIMAD UR12, UR27, UR4, UR12 ;  /* 0x000000041b0c82a4 */ /* 0x000fe4000f8e020c */
[----:B------:R-:W-:Y:S01]  /*5e20*/  @!UP0 UPRMT UR6, UR6, 0x5410, URZ ;  /* 0x0000541006068896 */ /* 0x000fe200080000ff */
[----:B------:R-:W-:Y:S01]  /*5e30*/  @!P2 R2UR UR4, R0 ;  /* 0x000000000004a2ca */ /* 0x000fe200000e0000 */
[----:B------:R-:W-:Y:S01]  /*5e40*/  VOTEU.ALL UP0, P2 ;  /* 0x0000000000ff7886 */ /* 0x000fe20001000000 */
[----:B------:R-:W-:Y:S07]  /*5e50*/  UPLOP3.LUT UP1, UPT, UPT, UPT, UPT, 0x80, 0x8 ;  /* 0x000000000008789c */ /* 0x000fee0003f2f070 */
[----:B------:R-:W-:Y:S04]  /*5e60*/  IMAD.U32 R8, RZ, RZ, UR5 ;  /* 0x00000005ff087e24 */ /* 0x000fe8000f8e00ff */
[----:B------:R-:W-:Y:S01]  /*5e70*/  IMAD.U32 R9, RZ, RZ, UR4 ;  /* 0x00000004ff097e24 */ /* 0x000fe2000f8e00ff */
[----:B------:R-:W-:Y:S04]  /*5e80*/  @!P2 R2UR UR4, R8 ;  /* 0x000000000804a2ca */ /* 0x000fe800000e0000 */
[----:B------:R-:W-:Y:S11]  /*5e90*/  @!P2 R2UR UR5, R9 ;  /* 0x000000000905a2ca */ /* 0x000ff600000e0000 */
[----:B------:R-:W-:Y:S02]  /*5ea0*/  @!UPT UIADD3 URZ, UPT, UPT, URZ, URZ, URZ ;  /* 0x000000fffffff290 */ /* 0x000fe4000fffe0ff */
[----:B------:R2:W-:Y:S01]  /*5eb0*/  @!UP0 UTMALDG.5D.IM2COL [UR8], [UR4], UR6 ;  /* 0x00000008040083b4 */ /* 0x0005e20008060006 */
[----:B------:R2:W-:Y:S01]  /*5ec0*/  @!P2 SYNCS.ARRIVE.TRANS64.RED.A0TR RZ, [UR28+0x220], R2 ;  /* 0x00022002ffffa9a7 */ /* 0x0005e2000830041c */
[----:B------:R-:W-:Y:S01]  /*5ed0*/  SYNCS.ARRIVE.TRANS64.RED.A1T0 RZ, [UR38], RZ ;  /* 0x000000ffffff79a7 */ /* 0x000fe20008100426 */
[----:B------:R-:W-:Y:S05]  /*5ee0*/  BRA.U UP2, `(.L_x_98) ;  /* 0xfffffff502487547 */ /* 0x000fea000b83ffff */
[----:B------:R-:W-:Y:S07]  /*5ef0*/  MOV R0, UR28 ;  /* 0x0000001c00007c02 */ /* 0x000fee0008000f00 */
.L_x_99:
[----:B--2---:R-:W-:-:S04]  /*5f00*/  SHF.L.U32 R2, R14, 0x1f, RZ ;  /* 0x0000001f0e027819 */ /* 0x004fc800000006ff */
[----:B------:R2:W3:Y:S03]  /*5f10*/  SYNCS.PHASECHK.TRANS64.TRYWAIT P0, [R0+URZ+0x228], R2 ;  /* 0x00022802000075a7 */ /* 0x0004e600080011ff */
[----:B---3--:R-:W-:Y:S05]  /*5f20*/  @!P0 NANOSLEEP.SYNCS 0x989680 ;  /* 0x009896800000895d */ /* 0x008fea0003900000 */
[----:B------:R-:W3:Y:S02]  /*5f30*/  @!P0 SYNCS.PHASECHK.TRANS64 P0, [R0+URZ+0x228], R2 ;  /* 0x00022802000085a7 */ /* 0x000ee400080010ff */
[----:B-1-3--:R-:W-:Y:S05]  /*5f40*/  @P0 EXIT ;  /* 0x000000000000094d */ /* 0x00afea0003800000 */
[----:B------:R-:W-:Y:S05]  /*5f50*/  BRA `(.L_x_99) ;  /* 0xfffffffc00e87947 */ /* 0x000fea000383ffff */
.L_x_90:
[----:B------:R-:W-:-:S06]  /*5f60*/  UISETP.GE.AND UP0, UPT, UR15, 0x4, UPT ;  /* 0x000000040f00788c */ /* 0x000fcc000bf06270 */
[----:B------:R-:W-:-:S13]  /*5f70*/  PLOP3.LUT P0, PT, PT, PT, UP0, 0x80, 0x8 ;  /* 0x000000000008781c */ /* 0x000fda0003f0f008 */
[----:B-1----:R-:W-:Y:S05]  /*5f80*/  @!P0 EXIT ;  /* 0x000000000000894d */ /* 0x002fea0003800000 */
[----:B------:R-:W1:Y:S08]  /*5f90*/  S2UR UR4, SR_CgaCtaId ;  /* 0x00000000000479c3 */ /* 0x000e700000008800 */
[----:B------:R-:W-:Y:S01]  /*5fa0*/  BAR.SYNC.DEFER_BLOCKING 0x6, 0xa0 ;  /* 0x0182800000007b1d */ /* 0x000fe20000010000 */
[C---:B------:R-:W-:Y:S01]  /*5fb0*/  IMAD.SHL.U32 R4, R133.reuse, 0x40, RZ ;  /* 0x0000004085047824 */ /* 0x040fe200078e00ff */
[C---:B------:R-:W-:Y:S01]  /*5fc0*/  SHF.L.U32 R69, R133.reuse, 0x10, RZ ;  /* 0x0000001085457819 */ /* 0x040fe200000006ff */
[C---:B------:R-:W-:Y:S01]  /*5fd0*/  IMAD.SHL.U32 R138, R133.reuse, 0x8, RZ ;  /* 0x00000008858a7824 */ /* 0x040fe200078e00ff */
[----:B------:R-:W-:Y:S01]  /*5fe0*/  CS2R R134, SRZ ;  /* 0x0000000000867805 */ /* 0x000fe2000001ff00 */
[----:B------:R-:W-:Y:S01]  /*5ff0*/  IMAD.SHL.U32 R145, R133, 0x10, RZ ;  /* 0x0000001085917824 */ /* 0x000fe200078e00ff */
[----:B------:R-:W-:Y:S01]  /*6000*/  UMOV UR43, 0x400 ;  /* 0x00000400002b7882 */ /* 0x000fe20000000000 */
[----:B------:R-:W-:Y:S01]  /*6010*/  LOP3.LUT R5, R4, 0x180, RZ, 0xc0, !PT ;  /* 0x0000018004057812 */ /* 0x000fe200078ec0ff */
[----:B------:R-:W-:Y:S01]  /*6020*/  IMAD.MOV.U32 R68, RZ, RZ, RZ ;  /* 0x000000ffff447224 */ /* 0x000fe200078e00ff */
[----:B------:R-:W-:Y:S01]  /*6030*/  LOP3.LUT R69, R69, 0x600000, RZ, 0xc0, !PT ;  /* 0x0060000045457812 */ /* 0x000fe200078ec0ff */
[----:B------:R-:W-:Y:S01]  /*6040*/  IMAD.MOV.U32 R136, RZ, RZ, RZ ;  /* 0x000000ffff887224 */ /* 0x000fe200078e00ff */
[----:B------:R-:W-:Y:S01]  /*6050*/  LOP3.LUT R138, R5, 0x30, R138, 0xf8, !PT ;  /* 0x00000030058a7812 */ /* 0x000fe200078ef88a */
[----:B------:R-:W2:Y:S01]  /*6060*/  LDCU UR54, c[0x0][0x370] ;  /* 0x00006e00ff3677ac */ /* 0x000ea20008000800 */
[----:B------:R-:W-:-:S02]  /*6070*/  LOP3.LUT R137, R145, 0x20, RZ, 0xc0, !PT ;  /* 0x0000002091897812 */ /* 0x000fc400078ec0ff */
[----:B------:R-:W-:Y:S01]  /*6080*/  LOP3.LUT R138, R138, 0x1e40, R4, 0xf8, !PT ;  /* 0x00001e408a8a7812 */ /* 0x000fe200078ef804 */
[----:B------:R-:W3:Y:S01]  /*6090*/  LDCU UR42, c[0x0][0xc0c] ;  /* 0x00018180ff2a77ac */ /* 0x000ee20008000800 */
[----:B------:R-:W-:Y:S01]  /*60a0*/  LOP3.LUT R145, R145, 0x40, RZ, 0xc0, !PT ;  /* 0x0000004091917812 */ /* 0x000fe200078ec0ff */
[----:B------:R-:W4:Y:S01]  /*60b0*/  LDCU UR38, c[0x0][0xc30] ;  /* 0x00018600ff2677ac */ /* 0x000f220008000800 */
[----:B-1----:R-:W-:Y:S01]  /*60c0*/  ULEA UR43, UR4, UR43, 0x18 ;  /* 0x0000002b042b7291 */ /* 0x002fe2000f8ec0ff */
[----:B------:R-:W1:Y:S05]  /*60d0*/  LDCU.64 UR4, c[0x0][0x9a8] ;  /* 0x00013500ff0477ac */ /* 0x000e6a0008000a00 */
[----:B------:R-:W-:Y:S01]  /*60e0*/  VIADD R146, R138, UR43 ;  /* 0x0000002b8a927c36 */ /* 0x000fe20008000000 */
[----:B------:R-:W2:Y:S02]  /*60f0*/  LDCU.64 UR52, c[0x0][0x988] ;  /* 0x00013100ff3477ac */ /* 0x000ea40008000a00 */
[----:B------:R-:W3:Y:S02]  /*6100*/  LDS R2, [UR43+0x290] ;  /* 0x0002902bff027984 */ /* 0x000ee40008000800 */
[--C-:B------:R-:W-:Y:S01]  /*6110*/  IADD3 R137, PT, PT, -R137, 0x400, R146.reuse ;  /* 0x0000040089897810 */ /* 0x100fe20007ffe192 */
[----:B------:R-:W2:Y:S01]  /*6120*/  LDCU.64 UR40, c[0x0][0xc28] ;  /* 0x00018500ff2877ac */ /* 0x000ea20008000a00 */
[----:B------:R-:W-:-:S03]  /*6130*/  IADD3 R146, PT, PT, -R145, 0x400, R146 ;  /* 0x0000040091927810 */ /* 0x000fc60007ffe192 */
[----:B------:R-:W-:Y:S01]  /*6140*/  IMAD.IADD R145, R137, 0x1, -R145 ;  /* 0x0000000189917824 */ /* 0x000fe200078e0a91 */
[----:B------:R-:W2:Y:S01]  /*6150*/  LDCU.64 UR56, c[0x0][0x990] ;  /* 0x00013200ff3877ac */ /* 0x000ea20008000a00 */
[----:B-1----:R-:W-:Y:S01]  /*6160*/  IMAD.U32 R142, RZ, RZ, UR4 ;  /* 0x00000004ff8e7e24 */ /* 0x002fe2000f8e00ff */
[----:B------:R-:W-:Y:S01]  /*6170*/  UIADD3 UR4, UPT, UPT, UR43, 0x2400, URZ ;  /* 0x000024002b047890 */ /* 0x000fe2000fffe0ff */
[----:B------:R-:W-:Y:S01]  /*6180*/  IMAD.U32 R141, RZ, RZ, UR5 ;  /* 0x00000005ff8d7e24 */ /* 0x000fe2000f8e00ff */
[----:B------:R-:W1:Y:S04]  /*6190*/  LDCU.64 UR58, c[0x0][0x9b0] ;  /* 0x00013600ff3a77ac */ /* 0x000e680008000a00 */
[----:B------:R-:W-:Y:S01]  /*61a0*/  MOV R147, UR4 ;  /* 0x0000000400937c02 */ /* 0x000fe20008000f00 */
[----:B------:R-:W1:Y:S01]  /*61b0*/  LDCU.128 UR48, c[0x0][0xc10] ;  /* 0x00018200ff3077ac */ /* 0x000e620008000c00 */
[----:B------:R-:W1:Y:S01]  /*61c0*/  LDCU.128 UR60, c[0x0][0xb80] ;  /* 0x00017000ff3c77ac */ /* 0x000e620008000c00 */
[----:B------:R-:W1:Y:S01]  /*61d0*/  LDCU UR47, c[0x0][0x374] ;  /* 0x00006e80ff2f77ac */ /* 0x000e620008000800 */
[----:B------:R-:W-:Y:S01]  /*61e0*/  UIADD3 UR55, UPT, UPT, UR43, 0x400, URZ ;  /* 0x000004002b377890 */ /* 0x000fe2000fffe0ff */
[C---:B---3--:R-:W-:Y:S01]  /*61f0*/  VIADD R3, R2.reuse, 0x40 ;  /* 0x0000004002037836 */ /* 0x048fe20000000000 */
[----:B------:R-:W-:-:S04]  /*6200*/  LOP3.LUT R2, R2, 0xffff, RZ, 0xc0, !PT ;  /* 0x0000ffff02027812 */ /* 0x000fc800078ec0ff */
[----:B------:R-:W-:-:S05]  /*6210*/  LOP3.LUT R3, R3, 0xffff, RZ, 0xc0, !PT ;  /* 0x0000ffff03037812 */ /* 0x000fca00078ec0ff */
[----:B-12-4-:R3:W-:Y:S02]  /*6220*/  STL.64 [R1], R2 ;  /* 0x0000000201007387 */ /* 0x0167e40000100a00 */
.L_x_117:
[----:B---3--:R-:W-:Y:S04]  /*6230*/  SHF.L.U32 R2, R135, 0x1f, RZ ;  /* 0x0000001f87027819 */ /* 0x008fe800000006ff */
[----:B-1----:R-:W1:Y:S02]  /*6240*/  SYNCS.PHASECHK.TRANS64.TRYWAIT P0, [UR43+0x240], R2 ;  /* 0x00024002ff0075a7 */ /* 0x002e64000800112b */
[----:B-12---:R-:W-:Y:S05]  /*6250*/  @!P0 BRA `(.L_x_100) ;  /* 0x0000003400888947 */ /* 0x006fea0003800000 */
.L_x_207:
[----:B------:R-:W2:Y:S01]  /*6260*/  LDS.128 R4, [UR43+0x280] ;  /* 0x0002802bff047984 */ /* 0x000ea20008000c00 */
[----:B------:R-:W-:Y:S01]  /*6270*/  UIADD3 UR4, UPT, UPT, UR43, 0x248, URZ ;  /* 0x000002482b047890 */ /* 0x000fe2000fffe0ff */
[----:B-1----:R-:W-:Y:S01]  /*6280*/  IMAD R2, R68, 0x4, R1 ;  /* 0x0000000444027824 */ /* 0x002fe200078e0201 */
[----:B------:R-:W-:Y:S01]  /*6290*/  UISETP.GE.AND UP0, UPT, UR39, 0x1, UPT ;  /* 0x000000012700788c */ /* 0x000fe2000bf06270 */
[----:B------:R-:W-:Y:S01]  /*62a0*/  @!PT LDS RZ, [RZ] ;  /* 0x00000000fffff984 */ /* 0x000fe20000000800 */
[----:B------:R-:W-:Y:S01]  /*62b0*/  @!PT LDS RZ, [RZ] ;  /* 0x00000000fffff984 */ /* 0x000fe20000000800 */
[----:B------:R-:W-:Y:S01]  /*62c0*/  @!PT LDS RZ, [RZ] ;  /* 0x00000000fffff984 */ /* 0x000fe20000000800 */
[----:B------:R-:W-:Y:S01]  /*62d0*/  @!PT LDS RZ, [RZ] ;  /* 0x00000000fffff984 */ /* 0x000fe20000000800 */
[----:B------:R1:W-:Y:S06]  /*62e0*/  MEMBAR.ALL.CTA ;  /* 0x0000000000007992 */ /* 0x0003ec0000008000 */
[----:B-1----:R-:W1:Y:S01]  /*62f0*/  FENCE.VIEW.ASYNC.S ;  /* 0x00000000000073c6 */ /* 0x002e620000000000 */
[----:B------:R-:W-:Y:S09]  /*6300*/  UPRMT UR4, URZ, 0x654, UR4 ;  /* 0x00000654ff047896 */ /* 0x000ff20008000004 */
[----:B-1----:R-:W-:Y:S01]  /*6310*/  SYNCS.ARRIVE.TRANS64.RED.A1T0 RZ, [UR4], RZ ;  /* 0x000000ffffff79a7 */ /* 0x002fe20008100404 */
[----:B------:R-:W5:Y:S01]  /*6320*/  LDL R2, [R2] ;  /* 0x0000000002027983 */ /* 0x000f620000100800 */
[----:B--2---:R-:W-:Y:S11]  /*6330*/  LOP3.LUT P0, RZ, R6, 0x1, RZ, 0xc0, !PT ;  /* 0x0000000106ff7812 */ /* 0x004ff6000780c0ff */
[----:B------:R-:W-:Y:S02]  /*6340*/  @!UPT UIADD3 URZ, UPT, UPT, URZ, URZ, URZ ;  /* 0x000000fffffff290 */ /* 0x000fe4000fffe0ff */
[----:B------:R-:W-:Y:S01]  /*6350*/  VOTEU.ANY UP1, P0 ;  /* 0x0000000000ff7886 */ /* 0x000fe20000020100 */
[----:B------:R-:W-:Y:S01]  /*6360*/  PLOP3.LUT P0, PT, PT, PT, UP1, 0x80, 0x8 ;  /* 0x000000000008781c */ /* 0x000fe20003f0f018 */
[----:B------:R-:W-:Y:S11]  /*6370*/  UP2UR UR46, UPR, URZ, 0x2 ;  /* 0x00000002ff2e7883 */ /* 0x000ff60008000000 */
[----:B------:R-:W-:Y:S01]  /*6380*/  @!UPT UIADD3 URZ, UPT, UPT, URZ, URZ, URZ ;  /* 0x000000fffffff290 */ /* 0x000fe2000fffe0ff */
[----:B------:R-:W-:Y:S02]  /*6390*/  @P0 MOV R3, R4 ;  /* 0x0000000400030202 */ /* 0x000fe40000000f00 */
[----:B------:R-:W-:Y:S02]  /*63a0*/  @P0 LOP3.LUT R0, R5, 0xffff, RZ, 0xc0, !PT ;  /* 0x0000ffff05000812 */ /* 0x000fe400078ec0ff */
[----:B------:R-:W-:Y:S02]  /*63b0*/  @P0 R2UR UR5, R3 ;  /* 0x00000000030502ca */ /* 0x000fe400000e0000 */
[----:B------:R-:W-:Y:S11]  /*63c0*/  @P0 R2UR UR4, R0 ;  /* 0x00000000000402ca */ /* 0x000ff600000e0000 */
[----:B------:R-:W-:Y:S02]  /*63d0*/  @UP1 UMOV UR37, UR5 ;  /* 0x0000000500251c82 */ /* 0x000fe40008000000 */
[----:B------:R-:W-:Y:S01]  /*63e0*/  @UP1 UMOV UR36, UR4 ;  /* 0x0000000400241c82 */ /* 0x000fe20008000000 */
[----:B------:R-:W-:Y:S05]  /*63f0*/  BRA.U !UP0, `(.L_x_101) ;  /* 0x0000000108cc7547 */ /* 0x000fea000b800000 */
[----:B------:R-:W1:Y:S01]  /*6400*/  LDCU UR9, c[0x0][0xc20] ;  /* 0x00018400ff0977ac */ /* 0x000e620008000800 */
[----:B------:R-:W-:Y:S02]  /*6410*/  UIMAD.WIDE.U32 UR4, UR47, UR51, URZ ;  /* 0x000000332f0472a5 */ /* 0x000fe4000f8e00ff */
[----:B------:R-:W-:Y:S02]  /*6420*/  UIMAD.WIDE.U32 UR6, UR54, UR48, URZ ;  /* 0x00000030360672a5 */ /* 0x000fe4000f8e00ff */
[----:B------:R-:W-:Y:S02]  /*6430*/  UIMAD.WIDE.U32 UR10, UR36, UR51, URZ ;  /* 0x00000033240a72a5 */ /* 0x000fe4000f8e00ff */
[----:B------:R-:W-:Y:S02]  /*6440*/  UISETP.NE.AND UP0, UPT, UR50, 0x1, UPT ;  /* 0x000000013200788c */ /* 0x000fe4000bf05270 */
[----:B------:R-:W-:Y:S02]  /*6450*/  UISETP.NE.AND UP1, UPT, UR42, 0x1, UPT ;  /* 0x000000012a00788c */ /* 0x000fe4000bf25270 */
[----:B------:R-:W-:Y:S02]  /*6460*/  UISETP.NE.AND UP2, UPT, UR39, 0x1, UPT ;  /* 0x000000012700788c */ /* 0x000fe4000bf45270 */
[----:B------:R-:W-:Y:S01]  /*6470*/  UIMAD.WIDE.U32 UR12, UR37, UR48, URZ ;  /* 0x00000030250c72a5 */ /* 0x000fe2000f8e00ff */
[----:B------:R-:W-:Y:S01]  /*6480*/  UMOV UR4, UR5 ;  /* 0x0000000500047c82 */ /* 0x000fe20008000000 */
[----:B------:R-:W-:Y:S01]  /*6490*/  UMOV UR6, UR11 ;  /* 0x0000000b00067c82 */ /* 0x000fe20008000000 */
[----:B-1----:R-:W-:Y:S03]  /*64a0*/  USHF.R.U32.HI UR8, URZ, UR9, UR4 ;  /* 0x00000009ff087299 */ /* 0x002fe60008011604 */
[----:B------:R-:W-:Y:S02]  /*64b0*/  UMOV UR4, UR7 ;  /* 0x0000000700047c82 */ /* 0x000fe40008000000 */
[----:B------:R-:W-:Y:S02]  /*64c0*/  USHF.R.U32.HI UR5, URZ, UR49, UR4 ;  /* 0x00000031ff057299 */ /* 0x000fe40008011604 */
[----:B------:R-:W-:Y:S02]  /*64d0*/  USEL UR4, UR47, UR8, !UP0 ;  /* 0x000000082f047287 */ /* 0x000fe4000c000000 */
[----:B------:R-:W-:Y:S02]  /*64e0*/  USHF.R.U32.HI UR8, URZ, UR9, UR6 ;  /* 0x00000009ff087299 */ /* 0x000fe40008011606 */
[----:B------:R-:W-:Y:S02]  /*64f0*/  UIMAD.WIDE.U32 UR6, UR4, UR40, URZ ;  /* 0x00000028040672a5 */ /* 0x000fe4000f8e00ff */
[----:B------:R-:W-:Y:S02]  /*6500*/  USEL UR9, UR54, UR5, !UP1 ;  /* 0x0000000536097287 */ /* 0x000fe4000c800000 */
[----:B------:R-:W-:Y:S02]  /*6510*/  USEL UR8, UR36, UR8, !UP0 ;  /* 0x0000000824087287 */ /* 0x000fe4000c000000 */
[----:B------:R-:W-:Y:S01]  /*6520*/  UIMAD.WIDE.U32 UR10, UR9, UR40, URZ ;  /* 0x00000028090a72a5 */ /* 0x000fe2000f8e00ff */
[----:B------:R-:W-:Y:S01]  /*6530*/  UMOV UR6, UR7 ;  /* 0x0000000700067c82 */ /* 0x000fe20008000000 */
[----:B------:R-:W-:Y:S01]  /*6540*/  UMOV UR5, UR13 ;  /* 0x0000000d00057c82 */ /* 0x000fe20008000000 */
[----:B------:R-:W-:Y:S02]  /*6550*/  @UP2 USHF.R.U32.HI UR4, URZ, UR41, UR6 ;  /* 0x00000029ff042299 */ /* 0x000fe40008011606 */
[----:B------:R-:W-:Y:S02]  /*6560*/  USHF.R.U32.HI UR5, URZ, UR49, UR5 ;  /* 0x00000031ff057299 */ /* 0x000fe40008011605 */
[----:B------:R-:W-:Y:S02]  /*6570*/  UIMAD UR4, UR39, UR4, URZ ;  /* 0x00000004270472a4 */ /* 0x000fe4000f8e02ff */
[----:B------:R-:W-:Y:S02]  /*6580*/  USEL UR5, UR37, UR5, !UP1 ;  /* 0x0000000525057287 */ /* 0x000fe4000c800000 */
[----:B------:R-:W-:Y:S01]  /*6590*/  UISETP.GE.AND UP0, UPT, UR8, UR4, UPT ;  /* 0x000000040800728c */ /* 0x000fe2000bf06270 */
[----:B------:R-:W-:Y:S01]  /*65a0*/  UMOV UR6, UR11 ;  /* 0x0000000b00067c82 */ /* 0x000fe20008000000 */
[----:B------:R-:W-:Y:S02]  /*65b0*/  UIMAD.WIDE.U32 UR10, UR8, UR40, URZ ;  /* 0x00000028080a72a5 */ /* 0x000fe4000f8e00ff */
[----:B------:R-:W-:Y:S04]  /*65c0*/  @UP2 USHF.R.U32.HI UR9, URZ, UR41, UR6 ;  /* 0x00000029ff092299 */ /* 0x000fe80008011606 */
[----:B------:R-:W-:Y:S01]  /*65d0*/  UIMAD UR6, UR39, UR9, URZ ;  /* 0x00000009270672a4 */ /* 0x000fe2000f8e02ff */
[----:B------:R-:W-:Y:S03]  /*65e0*/  UMOV UR4, UR11 ;  /* 0x0000000b00047c82 */ /* 0x000fe60008000000 */
[----:B------:R-:W-:Y:S02]  /*65f0*/  UISETP.GE.OR UP0, UPT, UR5, UR6, UP0 ;  /* 0x000000060500728c */ /* 0x000fe40008706670 */
[----:B------:R-:W-:Y:S02]  /*6600*/  USHF.R.U32.HI UR4, URZ, UR41, UR4 ;  /* 0x00000029ff047299 */ /* 0x000fe40008011604 */
[----:B------:R-:W-:Y:S02]  /*6610*/  UIMAD.WIDE.U32 UR6, UR5, UR40, URZ ;  /* 0x00000028050672a5 */ /* 0x000fe4000f8e00ff */
[----:B------:R-:W-:Y:S02]  /*6620*/  USEL UR11, UR8, UR4, !UP2 ;  /* 0x00000004080b7287 */ /* 0x000fe4000d000000 */
[----:B------:R-:W-:Y:S02]  /*6630*/  UIADD3 UR6, UPT, UPT, -UR5, URZ, URZ ;  /* 0x000000ff05067290 */ /* 0x000fe4000fffe1ff */
[----:B------:R-:W-:Y:S02]  /*6640*/  UIADD3 UR10, UPT, UPT, -UR11, URZ, URZ ;  /* 0x000000ff0b0a7290 */ /* 0x000fe4000fffe1ff */
[----:B------:R-:W-:Y:S02]  /*6650*/  UIMAD UR6, UR42, UR6, UR37 ;  /* 0x000000062a0672a4 */ /* 0x000fe4000f8e0225 */
[----:B------:R-:W-:Y:S01]  /*6660*/  UIMAD UR10, UR39, UR10, UR8 ;  /* 0x0000000a270a72a4 */ /* 0x000fe2000f8e0208 */
[----:B------:R-:W-:Y:S01]  /*6670*/  @!UP0 UMOV UR4, UR7 ;  /* 0x0000000700048c82 */ /* 0x000fe20008000000 */
[----:B------:R-:W-:Y:S02]  /*6680*/  UIADD3 UR7, UPT, UPT, -UR8, URZ, URZ ;  /* 0x000000ff08077290 */ /* 0x000fe4000fffe1ff */
[----:B------:R-:W-:Y:S04]  /*6690*/  @!UP0 USHF.R.U32.HI UR4, URZ, UR41, UR4 ;  /* 0x00000029ff048299 */ /* 0x000fe80008011604 */
[----:B------:R-:W-:Y:S04]  /*66a0*/  @!UP0 USEL UR4, UR5, UR4, !UP2 ;  /* 0x0000000405048287 */ /* 0x000fe8000d000000 */
[----:B------:R-:W-:Y:S02]  /*66b0*/  @!UP0 UIMAD UR9, UR9, UR10, UR4 ;  /* 0x0000000a090982a4 */ /* 0x000fe4000f8e0204 */
[----:B------:R-:W-:Y:S02]  /*66c0*/  @!UP0 UIADD3 UR10, UPT, UPT, UR11, -UR4, URZ ;  /* 0x800000040b0a8290 */ /* 0x000fe4000fffe0ff */
[----:B------:R-:W-:Y:S02]  /*66d0*/  UIMAD UR4, UR50, UR7, UR36 ;  /* 0x00000007320472a4 */ /* 0x000fe4000f8e0224 */
[----:B------:R-:W-:Y:S03]  /*66e0*/  @!UP0 UIMAD UR8, UR10, UR39, UR5 ;  /* 0x000000270a0882a4 */ /* 0x000fe6000f8e0205 */
[----:B------:R-:W-:Y:S02]  /*66f0*/  @!UP0 UMOV UR5, UR9 ;  /* 0x0000000900058c82 */ /* 0x000fe40008000000 */
[----:B------:R-:W-:Y:S02]  /*6700*/  UIMAD UR37, UR5, UR42, UR6 ;  /* 0x0000002a052572a4 */ /* 0x000fe4000f8e0206 */
[----:B------:R-:W-:Y:S11]  /*6710*/  UIMAD UR36, UR8, UR50, UR4 ;  /* 0x00000032082472a4 */ /* 0x000ff6000f8e0204 */
[----:B------:R-:W-:Y:S01]  /*6720*/  @!UPT UIADD3 URZ, UPT, UPT, URZ, URZ, URZ ;  /* 0x000000fffffff290 */ /* 0x000fe2000fffe0ff */
.L_x_101:
[----:B------:R-:W-:Y:S01]  /*6730*/  UISETP.NE.AND UP0, UPT, UR38, 0x1, UPT ;  /* 0x000000012600788c */ /* 0x000fe2000bf05270 */
[----:B------:R-:W-:Y:S10]  /*6740*/  @P0 SHF.R.U32.HI R144, RZ, 0x10, R5 ;  /* 0x00000010ff900819 */ /* 0x000ff40000011605 */
[----:B------:R-:W1:Y:S01]  /*6750*/  @!UP0 LDCU.128 UR12, c[0x0][0xc10] ;  /* 0x00018200ff0c87ac */ /* 0x000e620008000c00 */
[----:B------:R-:W2:Y:S01]  /*6760*/  @!UP0 LDCU UR5, c[0x0][0xc0c] ;  /* 0x00018180ff0587ac */ /* 0x000ea20008000800 */
[----:B------:R-:W3:Y:S01]  /*6770*/  @!UP0 LDCU UR10, c[0x0][0xc20] ;  /* 0x00018400ff0a87ac */ /* 0x000ee20008000800 */
[----:B-1----:R-:W-:Y:S02]  /*6780*/  UIMAD.WIDE.U32 UR8, UR37, UR12, URZ ;  /* 0x0000000c250872a5 */ /* 0x002fe4000f8e00ff */
[----:B------:R-:W-:Y:S02]  /*6790*/  UIMAD.WIDE.U32 UR6, UR36, UR15, URZ ;  /* 0x0000000f240672a5 */ /* 0x000fe4000f8e00ff */
[----:B------:R-:W-:Y:S03]  /*67a0*/  @!UP0 UISETP.NE.AND UP1, UPT, UR14, 0x1, UPT ;  /* 0x000000010e00888c */ /* 0x000fe6000bf25270 */
[----:B------:R-:W-:Y:S01]  /*67b0*/  @!UP0 UMOV UR4, UR9 ;  /* 0x0000000900048c82 */ /* 0x000fe20008000000 */
[----:B--2---:R-:W-:Y:S02]  /*67c0*/  @!UP0 UISETP.NE.AND UP2, UPT, UR5, 0x1, UPT ;  /* 0x000000010500888c */ /* 0x004fe4000bf45270 */
[----:B------:R-:W-:Y:S01]  /*67d0*/  @!UP0 USHF.R.U32.HI UR4, URZ, UR13, UR4 ;  /* 0x0000000dff048299 */ /* 0x000fe20008011604 */
[----:B------:R-:W-:Y:S02]  /*67e0*/  @!UP0 UMOV UR6, UR7 ;  /* 0x0000000700068c82 */ /* 0x000fe40008000000 */
[----:B---3--:R-:W-:Y:S02]  /*67f0*/  @!UP0 USHF.R.U32.HI UR6, URZ, UR10, UR6 ;  /* 0x0000000aff068299 */ /* 0x008fe40008011606 */
[----:B------:R-:W-:Y:S02]  /*6800*/  @!UP0 USEL UR7, UR37, UR4, !UP2 ;  /* 0x0000000425078287 */ /* 0x000fe4000d000000 */
[----:B------:R-:W-:Y:S04]  /*6810*/  @!UP0 USEL UR6, UR36, UR6, !UP1 ;  /* 0x0000000624068287 */ /* 0x000fe8000c800000 */
[----:B------:R-:W-:Y:S02]  /*6820*/  @!UP0 UIADD3 UR4, UPT, UPT, -UR7, UR6, URZ ;  /* 0x0000000607048290 */ /* 0x000fe4000fffe1ff */
[----:B------:R-:W-:Y:S02]  /*6830*/  @!UP0 UIADD3 UR6, UPT, UPT, UR7, -UR6, URZ ;  /* 0x8000000607068290 */ /* 0x000fe4000fffe0ff */
[----:B------:R-:W-:Y:S02]  /*6840*/  @!UP0 UIMAD UR37, UR4, UR5, UR37 ;  /* 0x00000005042582a4 */ /* 0x000fe4000f8e0225 */
[----:B------:R-:W-:Y:S02]  /*6850*/  @!UP0 UIMAD UR36, UR6, UR14, UR36 ;  /* 0x0000000e062482a4 */ /* 0x000fe4000f8e0224 */
[----:B------:R-:W-:Y:S09]  /*6860*/  ULOP3.LUT UP0, URZ, UR55, 0x1b0, URZ, 0xc0, !UPT ;  /* 0x000001b037ff7892 */ /* 0x000ff2000f80c0ff */
[----:B------:R-:W-:Y:S05]  /*6870*/  BRA.U !UP0, `(.L_x_102) ;  /* 0x0000000108407547 */ /* 0x000fea000b800000 */
[----:B------:R-:W1:Y:S01]  /*6880*/  LDCU.64 UR8, c[0x4][0x80] ;  /* 0x01001000ff0877ac */ /* 0x000e620008000a00 */
[----:B------:R-:W-:Y:S01]  /*6890*/  MOV R15, 0x0 ;  /* 0x00000000000f7802 */ /* 0x000fe20000000f00 */
[----:B------:R-:W-:Y:S02]  /*68a0*/  HFMA2 R12, -RZ, RZ, 0, 5.9604644775390625e-08 ;  /* 0x00000001ff0c7431 */ /* 0x000fe400000001ff */
[----:B------:R-:W-:Y:S02]  /*68b0*/  IMAD.MOV.U32 R8, RZ, RZ, 0x70 ;  /* 0x00000070ff087424 */ /* 0x000fe400078e00ff */
[----:B------:R-:W-:Y:S01]  /*68c0*/  IMAD.MOV.U32 R13, RZ, RZ, RZ ;  /* 0x000000ffff0d7224 */ /* 0x000fe200078e00ff */
[----:B------:R-:W2:Y:S01]  /*68d0*/  LDCU.64 UR6, c[0x4][0x88] ;  /* 0x01001100ff0677ac */ /* 0x000ea20008000a00 */
[----:B------:R-:W3:Y:S01]  /*68e0*/  LDC.64 R14, c[0x4][R15] ;  /* 0x010000000f0e7b82 */ /* 0x000ee20000000a00 */
[----:B------:R-:W4:Y:S01]  /*68f0*/  LDCU.64 UR4, c[0x4][0x8] ;  /* 0x01000100ff0477ac */ /* 0x000f220008000a00 */
[----:B-1----:R-:W-:Y:S01]  /*6900*/  MOV R5, UR9 ;  /* 0x0000000900057c02 */ /* 0x002fe20008000f00 */
[----:B------:R-:W-:Y:S01]  /*6910*/  IMAD.U32 R4, RZ, RZ, UR8 ;  /* 0x00000008ff047e24 */ /* 0x000fe2000f8e00ff */
[----:B--2---:R-:W-:Y:S01]  /*6920*/  MOV R7, UR7 ;  /* 0x0000000700077c02 */ /* 0x004fe20008000f00 */
[----:B------:R-:W-:Y:S01]  /*6930*/  IMAD.U32 R6, RZ, RZ, UR6 ;  /* 0x00000006ff067e24 */ /* 0x000fe2000f8e00ff */
[----:B----4-:R-:W-:Y:S01]  /*6940*/  MOV R11, UR5 ;  /* 0x00000005000b7c02 */ /* 0x010fe20008000f00 */
[----:B------:R-:W-:Y:S02]  /*6950*/  IMAD.U32 R10, RZ, RZ, UR4 ;  /* 0x00000004ff0a7e24 */ /* 0x000fe4000f8e00ff */
[----:B------:R-:W-:Y:S07]  /*6960*/  LEPC R20, `(.L_x_102) ;  /* 0x000000001014794e */ /* 0x000fee0000000000 */
[----:B---3-5:R-:W-:Y:S05]  /*6970*/  CALL.ABS.NOINC R14 ;  /* 0x000000000e007343 */ /* 0x028fea0003c00000 */
.L_x_102:
[----:B------:R-:W-:Y:S01]  /*6980*/  LOP3.LUT P0, RZ, R147, 0x1b0, RZ, 0xc0, !PT ;  /* 0x000001b093ff7812 */ /* 0x000fe2000780c0ff */
[----:B------:R-:W-:Y:S11]  /*6990*/  BSSY.RECONVERGENT B6, `(.L_x_103) ;  /* 0x0000013000067945 */ /* 0x000ff60003800200 */
[----:B------:R-:W-:Y:S01]  /*69a0*/  @!UPT UIADD3 URZ, UPT, UPT, URZ, URZ, URZ ;  /* 0x000000fffffff290 */ /* 0x000fe2000fffe0ff */
[----:B------:R-:W-:Y:S05]  /*69b0*/  @!P0 BRA `(.L_x_104) ;  /* 0x0000000000408947 */ /* 0x000fea0003800000 */
        /* <DEDUP_REMOVED lines=16> */
.L_x_104:
[----:B------:R-:W-:Y:S05]  /*6ac0*/  BSYNC.RECONVERGENT B6 ;  /* 0x0000000000067941 */ /* 0x000fea0003800200 */
.L_x_103:
[----:B------:R-:W-:Y:S01]  /*6ad0*/  ISETP.NE.AND P6, PT, R143, RZ, PT ;  /* 0x000000ff8f00720c */ /* 0x000fe20003fc5270 */
[----:B------:R-:W-:Y:S01]  /*6ae0*/  UISETP.NE.U32.AND UP0, UPT, UR58, URZ, UPT ;  /* 0x000000ff3a00728c */ /* 0x000fe2000bf05070 */
[----:B------:R-:W-:Y:S02]  /*6af0*/  ISETP.NE.U32.AND P3, PT, RZ, UR56, PT ;  /* 0x00000038ff007c0c */ /* 0x000fe4000bf65070 */
[----:B------:R-:W-:Y:S01]  /*6b00*/  PLOP3.LUT P0, PT, PT, PT, PT, 0x8, 0x80 ;  /* 0x000000000080781c */ /* 0x000fe20003f0e170 */
[----:B------:R-:W-:Y:S01]  /*6b10*/  UISETP.NE.AND.EX UP0, UPT, UR59, URZ, UPT, UP0 ;  /* 0x000000ff3b00728c */ /* 0x000fe2000bf05300 */
[----:B------:R-:W-:Y:S07]  /*6b20*/  ISETP.NE.AND.EX P3, PT, RZ, UR57, PT, P3 ;  /* 0x00000039ff007c0c */ /* 0x000fee000bf65330 */
[----:B------:R-:W1:Y:S01]  /*6b30*/  @P6 LDC.64 R4, c[0x0][0x988] ;  /* 0x00026200ff046b82 */ /* 0x000e620000000a00 */
[----:B------:R-:W-:Y:S02]  /*6b40*/  @P6 PLOP3.LUT P0, PT, P3, PT, PT, 0x80, 0x8 ;  /* 0x000000000008681c */ /* 0x000fe40001f0f070 */
[----:B-1----:R-:W-:Y:S04]  /*6b50*/  @P6 ISETP.NE.U32.AND P1, PT, R4, RZ, PT ;  /* 0x000000ff0400620c */ /* 0x002fe80003f25070 */
[----:B------:R-:W-:Y:S01]  /*6b60*/  @P6 ISETP.NE.AND.EX P1, PT, R5, RZ, PT, P1 ;  /* 0x000000ff0500620c */ /* 0x000fe20003f25310 */
[----:B------:R-:W-:Y:S01]  /*6b70*/  @!UPT UIADD3 URZ, UPT, UPT, URZ, URZ, URZ ;  /* 0x000000fffffff290 */ /* 0x000fe2000fffe0ff */
[----:B------:R-:W-:Y:S11]  /*6b80*/  @!P3 BRA `(.L_x_105) ;  /* 0x000000000030b947 */ /* 0x000ff60003800000 */
[----:B------:R-:W-:Y:S01]  /*6b90*/  ISETP.NE.U32.AND P2, PT, RZ, UR52, PT ;  /* 0x00000034ff007c0c */ /* 0x000fe2000bf45070 */
[----:B------:R-:W1:Y:S01]  /*6ba0*/  LDCU.64 UR4, c[0x0][0x358] ;  /* 0x00006b00ff0477ac */ /* 0x000e620008000a00 */
[----:B------:R-:W-:Y:S02]  /*6bb0*/  IMAD.MOV.U32 R139, RZ, RZ, 0x1 ;  /* 0x00000001ff8b7424 */ /* 0x000fe400078e00ff */
[----:B------:R-:W-:Y:S11]  /*6bc0*/  ISETP.NE.AND.EX P2, PT, RZ, UR53, PT, P2 ;  /* 0x00000035ff007c0c */ /* 0x000ff6000bf45320 */
[----:B------:R-:W-:Y:S02]  /*6bd0*/  @!UPT UIADD3 URZ, UPT, UPT, URZ, URZ, URZ ;  /* 0x000000fffffff290 */ /* 0x000fe4000fffe0ff */
[----:B------:R-:W2:Y:S01]  /*6be0*/  @P2 LDC.64 R4, c[0x0][0x988] ;  /* 0x00026200ff042b82 */ /* 0x000ea20000000a00 */
[----:B------:R-:W-:Y:S04]  /*6bf0*/  @P2 IMAD R0, R16, UR56, RZ ;  /* 0x0000003810002c24 */ /* 0x000fe8000f8e02ff */
[----:B--2---:R-:W-:Y:S04]  /*6c00*/  @P2 IMAD.WIDE R4, R0, 0x4, R4 ;  /* 0x0000000400042825 */ /* 0x004fe800078e0204 */
[----:B------:R-:W-:Y:S01]  /*6c10*/  HFMA2 R0, -RZ, RZ, 0, 5.9604644775390625e-08 ;  /* 0x00000001ff007431 */ /* 0x000fe200000001ff */
[----:B-1---5:R1:W5:Y:S04]  /*6c20*/  @P2 LDG.E R71, desc[UR4][R4.64] ;  /* 0x0000000404472981 */ /* 0x022368000c1e1900 */
[----:B------:R-:W-:Y:S01]  /*6c30*/  @!P2 PRMT R139, R0, 0x7610, R139 ;  /* 0x00007610008ba816 */ /* 0x000fe2000000008b */
[----:B-1----:R-:W2:Y:S06]  /*6c40*/  @!P2 LDC R71, c[0x0][0x980] ;  /* 0x00026000ff47ab82 */ /* 0x002eac0000000800 */
.L_x_105:
[----:B------:R-:W-:Y:S05]  /*6c50*/  BRA.U !UP0, `(.L_x_106) ;  /* 0x00000001082c7547 */ /* 0x000fea000b800000 */
[----:B------:R-:W-:Y:S02]  /*6c60*/  R2UR UR5, R142 ;  /* 0x000000008e0572ca */ /* 0x000fe400000e0000 */
[----:B------:R-:W-:Y:S11]  /*6c70*/  R2UR UR4, R141 ;  /* 0x000000008d0472ca */ /* 0x000ff600000e0000 */
[----:B------:R-:W-:Y:S04]  /*6c80*/  ISETP.NE.U32.AND P2, PT, RZ, UR5, PT ;  /* 0x00000005ff007c0c */ /* 0x000fe8000bf45070 */
[----:B------:R-:W-:Y:S01]  /*6c90*/  ISETP.NE.AND.EX P2, PT, RZ, UR4, PT, P2 ;  /* 0x00000004ff007c0c */ /* 0x000fe2000bf45320 */
[----:B------:R-:W1:Y:S11]  /*6ca0*/  LDCU.64 UR4, c[0x0][0x358] ;  /* 0x00006b00ff0477ac */ /* 0x000e760008000a00 */
[----:B------:R-:W-:Y:S01]  /*6cb0*/  @!UPT UIADD3 URZ, UPT, UPT, URZ, URZ, URZ ;  /* 0x000000fffffff290 */ /* 0x000fe2000fffe0ff */
[----:B------:R-:W3:Y:S01]  /*6cc0*/  @P2 LDC.64 R4, c[0x0][0x9a8] ;  /* 0x00026a00ff042b82 */ /* 0x000ee20000000a00 */
[----:B------:R-:W-:Y:S04]  /*6cd0*/  @P2 IMAD R0, R16, UR58, RZ ;  /* 0x0000003a10002c24 */ /* 0x000fe8000f8e02ff */
[----:B---3--:R-:W-:Y:S05]  /*6ce0*/  @P2 IMAD.WIDE R4, R0, 0x4, R4 ;  /* 0x0000000400042825 */ /* 0x008fea00078e0204 */
[----:B-1---5:R1:W5:Y:S02]  /*6cf0*/  @P2 LDG.E R70, desc[UR4][R4.64] ;  /* 0x0000000404462981 */ /* 0x022364000c1e1900 */
[----:B-1----:R-:W3:Y:S02]  /*6d00*/  @!P2 LDC R70, c[0x0][0x9a0] ;  /* 0x00026800ff46ab82 */ /* 0x002ee40000000800 */
.L_x_106:
[----:B--2--5:R-:W-:Y:S01]  /*6d10*/  @P6 FSETP.NEU.AND P2, PT, R71, RZ, PT ;  /* 0x000000ff4700620b */ /* 0x024fe20003f4d000 */
[----:B------:R-:W-:Y:S01]  /*6d20*/  BSSY B1, `(.L_x_107) ;  /* 0x0000041000017945 */ /* 0x000fe20003800000 */
[----:B------:R-:W-:Y:S01]  /*6d30*/  @P6 SEL R3, RZ, 0xffffffff, P1 ;  /* 0xffffffffff036807 */ /* 0x000fe20000800000 */
[----:B------:R-:W-:Y:S01]  /*6d40*/  IMAD.IADD R2, R69, 0x1, R2 ;  /* 0x0000000145027824 */ /* 0x000fe200078e0202 */
[----:B------:R-:W-:Y:S02]  /*6d50*/  @P6 LOP3.LUT P1, RZ, R139, 0xff, RZ, 0xc0, !PT ;  /* 0x000000ff8bff6812 */ /* 0x000fe4000782c0ff */
[----:B------:R-:W-:Y:S02]  /*6d60*/  CS2R R18, SRZ ;  /* 0x0000000000127805 */ /* 0x000fe4000001ff00 */
[----:B------:R-:W-:Y:S02]  /*6d70*/  @P6 SEL R0, RZ, 0xffffffff, P2 ;  /* 0xffffffffff006807 */ /* 0x000fe40001000000 */
[----:B------:R-:W-:Y:S02]  /*6d80*/  CS2R R16, SRZ ;  /* 0x0000000000107805 */ /* 0x000fe4000001ff00 */
[----:B------:R-:W-:Y:S02]  /*6d90*/  LEA R22, R68, UR43, 0x3 ;  /* 0x0000002b44167c11 */ /* 0x000fe4000f8e18ff */
[----:B------:R-:W-:Y:S02]  /*6da0*/  CS2R R26, SRZ ;  /* 0x00000000001a7805 */ /* 0x000fe4000001ff00 */
[----:B------:R-:W-:Y:S02]  /*6db0*/  @P0 SEL R0, R3, R0, !P1 ;  /* 0x0000000003000207 */ /* 0x000fe40004800000 */
[----:B------:R-:W-:Y:S02]  /*6dc0*/  CS2R R24, SRZ ;  /* 0x0000000000187805 */ /* 0x000fe4000001ff00 */
[----:B------:R-:W-:Y:S02]  /*6dd0*/  PLOP3.LUT P5, PT, PT, PT, PT, 0x8, 0x80 ;  /* 0x000000000080781c */ /* 0x000fe40003fae170 */
[----:B------:R-:W-:Y:S02]  /*6de0*/  CS2R R30, SRZ ;  /* 0x00000000001e7805 */ /* 0x000fe4000001ff00 */
[----:B------:R-:W-:Y:S02]  /*6df0*/  @P6 LOP3.LUT R0, R0, 0x1, RZ, 0xc0, !PT ;  /* 0x0000000100006812 */ /* 0x000fe400078ec0ff */
[----:B------:R-:W-:Y:S02]  /*6e00*/  CS2R R28, SRZ ;  /* 0x00000000001c7805 */ /* 0x000fe4000001ff00 */
[----:B------:R-:W-:Y:S02]  /*6e10*/  CS2R R34, SRZ ;  /* 0x0000000000227805 */ /* 0x000fe4000001ff00 */
[----:B------:R-:W-:Y:S02]  /*6e20*/  CS2R R32, SRZ ;  /* 0x0000000000207805 */ /* 0x000fe4000001ff00 */
[----:B------:R-:W-:Y:S11]  /*6e30*/  ISETP.NE.U32.OR P1, PT, R0, 0x1, !P6 ;  /* 0x000000010000780c */ /* 0x000ff60007725470 */
[----:B------:R-:W-:Y:S02]  /*6e40*/  @!UPT UIADD3 URZ, UPT, UPT, URZ, URZ, URZ ;  /* 0x000000fffffff290 */ /* 0x000fe4000fffe0ff */
[----:B------:R-:W-:Y:S04]  /*6e50*/  @P1 SHF.L.U32 R0, R134, 0x1f, RZ ;  /* 0x0000001f86001819 */ /* 0x000fe800000006ff */
[----:B------:R1:W2:Y:S02]  /*6e60*/  @P1 SYNCS.PHASECHK.TRANS64.TRYWAIT P0, [UR43+0x220], R0 ;  /* 0x00022000ff0015a7 */ /* 0x0002a4000800112b */
[----:B-1----:R-:W-:Y:S04]  /*6e70*/  SHF.L.U32 R0, R136, 0x1f, RZ ;  /* 0x0000001f88007819 */ /* 0x002fe800000006ff */
[----:B------:R1:W4:Y:S01]  /*6e80*/  SYNCS.PHASECHK.TRANS64.TRYWAIT P4, [R22+URZ+0x250], R0 ;  /* 0x00025000160075a7 */ /* 0x00032200080811ff */
[----:B--2---:R-:W-:Y:S01]  /*6e90*/  @P1 PLOP3.LUT P5, PT, P0, PT, PT, 0x8, 0x80 ;  /* 0x000000000080181c */ /* 0x004fe200007ae170 */
[----:B------:R-:W-:Y:S01]  /*6ea0*/  @!UPT UIADD3 URZ, UPT, UPT, URZ, URZ, URZ ;  /* 0x000000fffffff290 */ /* 0x000fe2000fffe0ff */
[----:B-1----:R-:W-:Y:S11]  /*6eb0*/  @!P1 BRA `(.L_x_108) ;  /* 0x00000000009c9947 */ /* 0x002ff60003800000 */
[----:B------:R-:W-:Y:S01]  /*6ec0*/  ISETP.NE.U32.AND P0, PT, RZ, UR52, PT ;  /* 0x00000034ff007c0c */ /* 0x000fe2000bf05070 */
[----:B------:R-:W-:Y:S01]  /*6ed0*/  BSSY B0, `(.L_x_109) ;  /* 0x0000016000007945 */ /* 0x000fe20003800000 */
[----:B------:R-:W-:Y:S02]  /*6ee0*/  FSETP.NEU.AND P2, PT, R71, RZ, PT ;  /* 0x000000ff4700720b */ /* 0x000fe40003f4d000 */
[----:B------:R-:W-:Y:S02]  /*6ef0*/  CS2R R34, SRZ ;  /* 0x0000000000227805 */ /* 0x000fe4000001ff00 */
[----:B------:R-:W-:Y:S02]  /*6f00*/  ISETP.NE.AND.EX P0, PT, RZ, UR53, PT, P0 ;  /* 0x00000035ff007c0c */ /* 0x000fe4000bf05300 */
[----:B------:R-:W-:Y:S02]  /*6f10*/  CS2R R32, SRZ ;  /* 0x0000000000207805 */ /* 0x000fe4000001ff00 */
[----:B------:R-:W-:Y:S02]  /*6f20*/  LOP3.LUT P1, RZ, R139, 0xff, RZ, 0xc0, !PT ;  /* 0x000000ff8bff7812 */ /* 0x000fe4000782c0ff */
[----:B------:R-:W-:Y:S02]  /*6f30*/  CS2R R30, SRZ ;  /* 0x00000000001e7805 */ /* 0x000fe4000001ff00 */
[----:B------:R-:W-:Y:S02]  /*6f40*/  SEL R3, RZ, 0xffffffff, P2 ;  /* 0xffffffffff037807 */ /* 0x000fe40001000000 */
[----:B------:R-:W-:Y:S02]  /*6f50*/  CS2R R28, SRZ ;  /* 0x00000000001c7805 */ /* 0x000fe4000001ff00 */
[----:B------:R-:W-:Y:S02]  /*6f60*/  SEL R4, RZ, 0xffffffff, P0 ;  /* 0xffffffffff047807 */ /* 0x000fe40000000000 */
[----:B------:R-:W-:Y:S02]  /*6f70*/  CS2R R26, SRZ ;  /* 0x00000000001a7805 */ /* 0x000fe4000001ff00 */
[----:B------:R-:W-:Y:S02]  /*6f80*/  CS2R R24, SRZ ;  /* 0x0000000000187805 */ /* 0x000fe4000001ff00 */
[----:B------:R-:W-:Y:S02]  /*6f90*/  CS2R R18, SRZ ;  /* 0x0000000000127805 */ /* 0x000fe4000001ff00 */
[----:B------:R-:W-:Y:S02]  /*6fa0*/  @P3 SEL R3, R4, R3, !P1 ;  /* 0x0000000304033207 */ /* 0x000fe40004800000 */
[----:B------:R-:W-:Y:S02]  /*6fb0*/  CS2R R16, SRZ ;  /* 0x0000000000107805 */ /* 0x000fe4000001ff00 */
[----:B------:R-:W-:Y:S04]  /*6fc0*/  LOP3.LUT R3, R3, 0x1, RZ, 0xc0, !PT ;  /* 0x0000000103037812 */ /* 0x000fe800078ec0ff */
[----:B------:R-:W-:Y:S01]  /*6fd0*/  ISETP.NE.U32.AND P0, PT, R3, 0x1, PT ;  /* 0x000000010300780c */ /* 0x000fe20003f05070 */
[----:B------:R-:W-:Y:S01]  /*6fe0*/  @!UPT UIADD3 URZ, UPT, UPT, URZ, URZ, URZ ;  /* 0x000000fffffff290 */ /* 0x000fe2000fffe0ff */
[----:B------:R-:W-:Y:S11]  /*6ff0*/  @!P5 BRA `(.L_x_110) ;  /* 0x00000000000cd947 */ /* 0x000ff60003800000 */
[----:B------:R-:W-:Y:S04]  /*7000*/  SHF.L.U32 R4, R134, 0x1f, RZ ;  /* 0x0000001f86047819 */ /* 0x000fe800000006ff */
[----:B------:R-:W1:Y:S02]  /*7010*/  SYNCS.PHASECHK.TRANS64.TRYWAIT P1, [UR43+0x220], R4 ;  /* 0x00022004ff0075a7 */ /* 0x000e64000802112b */
[----:B-1----:R-:W-:Y:S05]  /*7020*/  @!P1 BRA `(.L_x_111) ;  /* 0x00000028002c9947 */ /* 0x002fea0003800000 */
.L_x_110:
[----:B------:R-:W-:Y:S05]  /*7030*/  BSYNC B0 ;  /* 0x0000000000007941 */ /* 0x000fea0003800000 */
.L_x_109:
[----:B------:R2:W1:Y:S01]  /*7040*/  @P0 LDS.128 R32, [R138+UR43+0x400] ;  /* 0x0004002b8a200984 */ /* 0x0004620008000c00 */
[----:B------:R-:W5:Y:S01]  /*7050*/  S2UR UR5, SR_CgaCtaId ;  /* 0x00000000000579c3 */ /* 0x000f620000008800 */
[----:B------:R-:W-:Y:S01]  /*7060*/  UIADD3 UR4, UPT, UPT, UR43, 0x228, URZ ;  /* 0x000002282b047890 */ /* 0x000fe2000fffe0ff */
[----:B------:R-:W-:Y:S01]  /*7070*/  LOP3.LUT R134, R134, 0x1, RZ, 0x3c, !PT ;  /* 0x0000000186867812 */ /* 0x000fe200078e3cff */
[----:B------:R2:W1:Y:S04]  /*7080*/  @P0 LDS.128 R28, [R137+0x10] ;  /* 0x00001000891c0984 */ /* 0x0004680000000c00 */
[----:B------:R2:W1:Y:S04]  /*7090*/  @P0 LDS.128 R24, [R146+0x20] ;  /* 0x0000200092180984 */ /* 0x0004680000000c00 */
[----:B------:R2:W1:Y:S01]  /*70a0*/  @P0 LDS.128 R16, [R145+0x30] ;  /* 0x0000300091100984 */ /* 0x0004620000000c00 */
[----:B------:R-:W-:Y:S01]  /*70b0*/  @!PT LDS RZ, [RZ] ;  /* 0x00000000fffff984 */ /* 0x000fe20000000800 */
[----:B------:R-:W-:Y:S01]  /*70c0*/  @!PT LDS RZ, [RZ] ;  /* 0x00000000fffff984 */ /* 0x000fe20000000800 */
[----:B------:R-:W-:Y:S01]  /*70d0*/  @!PT LDS RZ, [RZ] ;  /* 0x00000000fffff984 */ /* 0x000fe20000000800 */
[----:B------:R-:W-:Y:S01]  /*70e0*/  @!PT LDS RZ, [RZ] ;  /* 0x00000000fffff984 */ /* 0x000fe20000000800 */
[----:B------:R3:W-:Y:S06]  /*70f0*/  MEMBAR.ALL.CTA ;  /* 0x0000000000007992 */ /* 0x0007ec0000008000 */
[----:B---3--:R-:W3:Y:S01]  /*7100*/  FENCE.VIEW.ASYNC.S ;  /* 0x00000000000073c6 */ /* 0x008ee20000000000 */
[----:B-----5:R-:W-:Y:S09]  /*7110*/  UPRMT UR4, UR5, 0x654, UR4 ;  /* 0x0000065405047896 */ /* 0x020ff20008000004 */
[----:B---3--:R-:W-:Y:S03]  /*7120*/  SYNCS.ARRIVE.TRANS64.RED.A1T0 RZ, [UR4], RZ ;  /* 0x000000ffffff79a7 */ /* 0x008fe60008100404 */
.L_x_108:
[----:B------:R-:W-:Y:S05]  /*7130*/  BSYNC B1 ;  /* 0x0000000000017941 */ /* 0x000fea0003800000 */
.L_x_107:
[----:B-1----:R-:W-:Y:S04]  /*7140*/  SHF.R.U32.HI R3, RZ, 0x15, R2 ;  /* 0x00000015ff037819 */ /* 0x002fe80000011602 */
[----:B------:R-:W-:Y:S01]  /*7150*/  LOP3.LUT P0, RZ, R3, 0x3, R140, 0x48, !PT ;  /* 0x0000000303ff7812 */ /* 0x000fe2000780488c */
[----:B------:R-:W-:Y:S01]  /*7160*/  @!UPT UIADD3 URZ, UPT, UPT, URZ, URZ, URZ ;  /* 0x000000fffffff290 */ /* 0x000fe2000fffe0ff */
[----:B----4-:R-:W-:Y:S11]  /*7170*/  @P4 BRA `(.L_x_112) ;  /* 0x0000000000084947 */ /* 0x010ff60003800000 */
[----:B------:R-:W1:Y:S02]  /*7180*/  SYNCS.PHASECHK.TRANS64.TRYWAIT P1, [R22+URZ+0x250], R0 ;  /* 0x00025000160075a7 */ /* 0x000e6400080211ff */
[----:B-1----:R-:W-:Y:S05]  /*7190*/  @!P1 BRA `(.L_x_113) ;  /* 0x0000002400e89947 */ /* 0x002fea0003800000 */
.L_x_112:
[----:B------:R-:W-:Y:S05]  /*71a0*/  @!P0 BRA `(.L_x_114) ;  /* 0x0000000000408947 */ /* 0x000fea0003800000 */
[----:B------:R-:W4:Y:S01]  /*71b0*/  LDCU.64 UR8, c[0x4][0x70] ;  /* 0x01000e00ff0877ac */ /* 0x000f220008000a00 */
[----:B------:R-:W-:Y:S01]  /*71c0*/  MOV R15, 0x0 ;  /* 0x00000000000f7802 */ /* 0x000fe20000000f00 */
[----:B------:R-:W-:Y:S02]  /*71d0*/  HFMA2 R12, -RZ, RZ, 0, 5.9604644775390625e-08 ;  /* 0x00000001ff0c7431 */ /* 0x000fe400000001ff */
[----:B------:R-:W-:Y:S02]  /*71e0*/  IMAD.MOV.U32 R8, RZ, RZ, 0x192 ;  /* 0x00000192ff087424 */ /* 0x000fe400078e00ff */
[----:B------:R-:W-:Y:S01]  /*71f0*/  IMAD.MOV.U32 R13, RZ, RZ, RZ ;  /* 0x000000ffff0d7224 */ /* 0x000fe200078e00ff */
[----:B------:R-:W5:Y:S01]  /*7200*/  LDCU.64 UR6, c[0x4][0x78] ;  /* 0x01000f00ff0677ac */ /* 0x000f620008000a00 */
[----:B------:R-:W1:Y:S01]  /*7210*/  LDC.64 R14, c[0x4][R15] ;  /* 0x010000000f0e7b82 */ /* 0x000e620000000a00 */
[----:B------:R-:W2:Y:S01]  /*7220*/  LDCU.64 UR4, c[0x4][0x10] ;  /* 0x01000200ff0477ac */ /* 0x000ea20008000a00 */
[----:B----4-:R-:W-:Y:S01]  /*7230*/  MOV R5, UR9 ;  /* 0x0000000900057c02 */ /* 0x010fe20008000f00 */
[----:B------:R-:W-:Y:S01]  /*7240*/  IMAD.U32 R4, RZ, RZ, UR8 ;  /* 0x00000008ff047e24 */ /* 0x000fe2000f8e00ff */
[----:B-----5:R-:W-:Y:S01]  /*7250*/  MOV R7, UR7 ;  /* 0x0000000700077c02 */ /* 0x020fe20008000f00 */
[----:B------:R-:W-:Y:S01]  /*7260*/  IMAD.U32 R6, RZ, RZ, UR6 ;  /* 0x00000006ff067e24 */ /* 0x000fe2000f8e00ff */
[----:B--2---:R-:W-:Y:S01]  /*7270*/  MOV R11, UR5 ;  /* 0x00000005000b7c02 */ /* 0x004fe20008000f00 */
[----:B------:R-:W-:Y:S02]  /*7280*/  IMAD.U32 R10, RZ, RZ, UR4 ;  /* 0x00000004ff0a7e24 */ /* 0x000fe4000f8e00ff */
[----:B------:R-:W-:Y:S07]  /*7290*/  LEPC R20, `(.L_x_114) ;  /* 0x000000001014794e */ /* 0x000fee0000000000 */
[----:B-1-3--:R-:W-:Y:S05]  /*72a0*/  CALL.ABS.NOINC R14 ;  /* 0x000000000e007343 */ /* 0x00afea0003c00000 */
.L_x_114:
[----:B------:R-:W-:Y:S01]  /*72b0*/  LOP3.LUT P0, RZ, R133, 0x60, RZ, 0xc0, !PT ;  /* 0x0000006085ff7812 */ /* 0x000fe2000780c0ff */
[----:B------:R-:W-:Y:S05]  /*72c0*/  WARPSYNC.ALL ;  /* 0x0000000000007948 */ /* 0x000fea0003800000 */
[----:B------:R-:W-:Y:S01]  /*72d0*/  R2UR UR4, R2 ;  /* 0x00000000020472ca */ /* 0x000fe200000e0000 */
[----:B------:R-:W4:Y:S01]  /*72e0*/  S2UR UR6, SR_CgaCtaId ;  /* 0x00000000000679c3 */ /* 0x000f220000008800 */
[----:B------:R-:W-:Y:S01]  /*72f0*/  F2FP.F16.E4M3.UNPACK_B R2, R32 ;  /* 0x00000020ff02723e */ /* 0x000fe200020006ff */
[----:B------:R-:W-:Y:S01]  /*7300*/  BSSY.RECONVERGENT B0, `(.L_x_115) ;  /* 0x0000135000007945 */ /* 0x000fe20003800200 */
[-C--:B------:R-:W-:Y:S02]  /*7310*/  F2FP.F16.E4M3.UNPACK_B R21, R33.reuse ;  /* 0x00000021ff15723e */ /* 0x080fe400020006ff */
[----:B------:R-:W-:Y:S01]  /*7320*/  F2FP.F16.E4M3.UNPACK_B R12, R28 ;  /* 0x0000001cff0c723e */ /* 0x000fe200020006ff */
[----:B-1----:R-:W-:Y:S01]  /*7330*/  HADD2.F32 R0, -RZ, R2.H0_H0 ;  /* 0x20000002ff007230 */ /* 0x002fe20000004100 */
[----:B------:R-:W-:Y:S01]  /*7340*/  F2FP.F16.E4M3.UNPACK_B R32, R32.H1 ;  /* 0x00000020ff20723e */ /* 0x000fe200030006ff */
[--C-:B------:R-:W-:Y:S01]  /*7350*/  HADD2.F32 R73, -RZ, R21.reuse.H0_H0 ;  /* 0x20000015ff497230 */ /* 0x100fe20000004100 */
[----:B------:R-:W-:Y:S01]  /*7360*/  F2FP.F16.E4M3.UNPACK_B R33, R33.H1 ;  /* 0x00000021ff21723e */ /* 0x000fe200030006ff */
[----:B------:R-:W-:Y:S01]  /*7370*/  HADD2.F32 R74, -RZ, R21.H1_H1 ;  /* 0x30000015ff4a7230 */ /* 0x000fe20000004100 */
[-C--:B------:R-:W-:Y:S01]  /*7380*/  F2FP.F16.E4M3.UNPACK_B R20, R34.reuse ;  /* 0x00000022ff14723e */ /* 0x080fe200020006ff */
[--C-:B------:R-:W-:Y:S01]  /*7390*/  HADD2.F32 R3, -RZ, R32.reuse.H0_H0 ;  /* 0x20000020ff037230 */ /* 0x100fe20000004100 */
[----:B------:R-:W-:Y:S01]  /*73a0*/  F2FP.F16.E4M3.UNPACK_B R15, R34.H1 ;  /* 0x00000022ff0f723e */ /* 0x000fe200030006ff */
[----:B------:R-:W-:Y:S01]  /*73b0*/  HADD2.F32 R72, -RZ, R32.H1_H1 ;  /* 0x30000020ff487230 */ /* 0x000fe20000004100 */
[-C--:B------:R-:W-:Y:S01]  /*73c0*/  F2FP.F16.E4M3.UNPACK_B R14, R35.reuse ;  /* 0x00000023ff0e723e */ /* 0x080fe200020006ff */
[--C-:B------:R-:W-:Y:S01]  /*73d0*/  HADD2.F32 R75, -RZ, R33.reuse.H0_H0 ;  /* 0x20000021ff4b7230 */ /* 0x100fe20000004100 */
[----:B------:R-:W-:Y:S01]  /*73e0*/  F2FP.F16.E4M3.UNPACK_B R13, R35.H1 ;  /* 0x00000023ff0d723e */ /* 0x000fe200030006ff */
[----:B------:R-:W-:Y:S01]  /*73f0*/  HADD2.F32 R76, -RZ, R33.H1_H1 ;  /* 0x30000021ff4c7230 */ /* 0x000fe20000004100 */
[----:B------:R-:W-:Y:S01]  /*7400*/  F2FP.F16.E4M3.UNPACK_B R28, R28.H1 ;  /* 0x0000001cff1c723e */ /* 0x000fe200030006ff */
[--C-:B------:R-:W-:Y:S01]  /*7410*/  HADD2.F32 R77, -RZ, R20.reuse.H0_H0 ;  /* 0x20000014ff4d7230 */ /* 0x100fe20000004100 */
[-C--:B------:R-:W-:Y:S01]  /*7420*/  F2FP.F16.E4M3.UNPACK_B R11, R29.reuse ;  /* 0x0000001dff0b723e */ /* 0x080fe200020006ff */
        /* <DEDUP_REMOVED lines=15> */
[----:B------:R-:W-:Y:S01]  /*7520*/  R2UR UR5, R22 ;  /* 0x00000000160572ca */ /* 0x000fe200000e0000 */
        /* <DEDUP_REMOVED lines=29> */
[----:B------:R-:W-:Y:S01]  /*7700*/  IADD3 R68, PT, PT, R68, 0x1, RZ ;  /* 0x0000000144447810 */ /* 0x000fe20007ffe0ff */
[--C-:B------:R-:W-:Y:S02]  /*7710*/  HADD2.F32 R101, -RZ, R5.reuse.H0_H0 ;  /* 0x20000005ff657230 */ /* 0x100fe40000004100 */
[----:B------:R-:W-:Y:S02]  /*7720*/  HADD2.F32 R102, -RZ, R5.H1_H1 ;  /* 0x30000005ff667230 */ /* 0x000fe40000004100 */
[--C-:B------:R-:W-:Y:S02]  /*7730*/  HADD2.F32 R103, -RZ, R4.reuse.H0_H0 ;  /* 0x20000004ff677230 */ /* 0x100fe40000004100 */
[----:B------:R-:W-:Y:S02]  /*7740*/  HADD2.F32 R104, -RZ, R4.H1_H1 ;  /* 0x30000004ff687230 */ /* 0x000fe40000004100 */
[----:B------:R-:W3:Y:S01]  /*7750*/  LDTM.x64 R4, tmem[UR4] ;  /* 0x00000004000479ee */ /* 0x000ee20008340000 */
[----:B------:R-:W-:Y:S01]  /*7760*/  NOP ;  /* 0x0000000000007918 */ /* 0x000fe20000000000 */
[----:B------:R-:W-:Y:S01]  /*7770*/  UIADD3 UR4, UPT, UPT, UR5, 0x260, URZ ;  /* 0x0000026005047890 */ /* 0x000fe2000fffe0ff */
[----:B------:R-:W-:Y:S02]  /*7780*/  HADD2.F32 R2, -RZ, R2.H1_H1 ;  /* 0x30000002ff027230 */ /* 0x000fe40000004100 */
[--C-:B------:R-:W-:Y:S02]  /*7790*/  HADD2.F32 R105, -RZ, R106.reuse.H0_H0 ;  /* 0x2000006aff697230 */ /* 0x100fe40000004100 */
        /* <DEDUP_REMOVED lines=8> */
[----:B------:R-:W-:Y:S01]  /*7820*/  HADD2.F32 R122, -RZ, R122.H1_H1 ;  /* 0x3000007aff7a7230 */ /* 0x000fe20000004100 */
[----:B----4-:R-:W-:Y:S01]  /*7830*/  UPRMT UR4, UR6, 0x654, UR4 ;  /* 0x0000065406047896 */ /* 0x010fe20008000004 */
[C---:B---3--:R-:W-:Y:S01]  /*7840*/  FMUL R4, R70.reuse, R4 ;  /* 0x0000000446047220 */ /* 0x048fe20000400000 */
[C---:B------:R-:W-:Y:S01]  /*7850*/  FMUL R5, R70.reuse, R5 ;  /* 0x0000000546057220 */ /* 0x040fe20000400000 */
[C---:B------:R-:W-:Y:S01]  /*7860*/  FMUL R8, R70.reuse, R8 ;  /* 0x0000000846087220 */ /* 0x040fe20000400000 */
[C---:B------:R-:W-:Y:S01]  /*7870*/  FMUL R9, R70.reuse, R9 ;  /* 0x0000000946097220 */ /* 0x040fe20000400000 */
[C---:B------:R-:W-:Y:S01]  /*7880*/  FFMA R4, R71.reuse, R0, R4 ;  /* 0x0000000047047223 */ /* 0x040fe20000000004 */
[C---:B------:R-:W-:Y:S01]  /*7890*/  FFMA R5, R71.reuse, R2, R5 ;  /* 0x0000000247057223 */ /* 0x040fe20000000005 */
[C---:B------:R-:W-:Y:S01]  /*78a0*/  FMUL R12, R70.reuse, R12 ;  /* 0x0000000c460c7220 */ /* 0x040fe20000400000 */
[C---:B------:R-:W-:Y:S01]  /*78b0*/  FMUL R13, R70.reuse, R13 ;  /* 0x0000000d460d7220 */ /* 0x040fe20000400000 */
[----:B------:R-:W-:Y:S01]  /*78c0*/  SYNCS.ARRIVE.TRANS64.RED.A1T0 RZ, [UR4], RZ ;  /* 0x000000ffffff79a7 */ /* 0x000fe20008100404 */
[C---:B------:R-:W-:Y:S01]  /*78d0*/  FMUL R16, R70.reuse, R16 ;  /* 0x0000001046107220 */ /* 0x040fe20000400000 */
[C---:B------:R-:W-:Y:S01]  /*78e0*/  FMUL R17, R70.reuse, R17 ;  /* 0x0000001146117220 */ /* 0x040fe20000400000 */
[C---:B------:R-:W-:Y:S01]  /*78f0*/  FMUL R0, R70.reuse, R20 ;  /* 0x0000001446007220 */ /* 0x040fe20000400000 */
[C---:B------:R-:W-:Y:S01]  /*7900*/  FMUL R2, R70.reuse, R21 ;  /* 0x0000001546027220 */ /* 0x040fe20000400000 */
[C---:B------:R-:W-:Y:S01]  /*7910*/  FMUL R21, R70.reuse, R28 ;  /* 0x0000001c46157220 */ /* 0x040fe20000400000 */
[--C-:B------:R-:W-:Y:S02]  /*7920*/  HADD2.F32 R125, -RZ, R126.reuse.H0_H0 ;  /* 0x2000007eff7d7230 */ /* 0x100fe40000004100 */
[C---:B------:R-:W-:Y:S01]  /*7930*/  FMUL R6, R70.reuse, R6 ;  /* 0x0000000646067220 */ /* 0x040fe20000400000 */
[----:B------:R-:W-:Y:S02]  /*7940*/  HADD2.F32 R126, -RZ, R126.H1_H1 ;  /* 0x3000007eff7e7230 */ /* 0x000fe40000004100 */
[C---:B------:R-:W-:Y:S01]  /*7950*/  FMUL R7, R70.reuse, R7 ;  /* 0x0000000746077220 */ /* 0x040fe20000400000 */
[C---:B------:R-:W-:Y:S01]  /*7960*/  FMUL R10, R70.reuse, R10 ;  /* 0x0000000a460a7220 */ /* 0x040fe20000400000 */
[C---:B------:R-:W-:Y:S01]  /*7970*/  FFMA R6, R71.reuse, R3, R6 ;  /* 0x0000000347067223 */ /* 0x040fe20000000006 */
[C---:B------:R-:W-:Y:S01]  /*7980*/  FMUL R11, R70.reuse, R11 ;  /* 0x0000000b460b7220 */ /* 0x040fe20000400000 */
[C---:B------:R-:W-:Y:S01]  /*7990*/  FFMA R7, R71.reuse, R72, R7 ;  /* 0x0000004847077223 */ /* 0x040fe20000000007 */
[C---:B------:R-:W-:Y:S01]  /*79a0*/  FFMA R8, R71.reuse, R73, R8 ;  /* 0x0000004947087223 */ /* 0x040fe20000000008 */
[C---:B------:R-:W-:Y:S01]  /*79b0*/  FFMA R9, R71.reuse, R74, R9 ;  /* 0x0000004a47097223 */ /* 0x040fe20000000009 */
[C---:B------:R-:W-:Y:S01]  /*79c0*/  FFMA R10, R71.reuse, R75, R10 ;  /* 0x0000004b470a7223 */ /* 0x040fe2000000000a */
[C---:B------:R-:W-:Y:S01]  /*79d0*/  FFMA R11, R71.reuse, R76, R11 ;  /* 0x0000004c470b7223 */ /* 0x040fe2000000000b */
[C---:B------:R-:W-:Y:S01]  /*79e0*/  FFMA R12, R71.reuse, R77, R12 ;  /* 0x0000004d470c7223 */ /* 0x040fe2000000000c */
[----:B------:R-:W-:Y:S01]  /*79f0*/  FFMA R13, R71, R78, R13 ;  /* 0x0000004e470d7223 */ /* 0x000fe2000000000d */
[----:B------:R-:W-:Y:S01]  /*7a00*/  F2FP.SATFINITE.E4M3.F32.PACK_AB_MERGE_C R76, R7, R6, RZ ;  /* 0x00000006074c723e */ /* 0x000fe200048070ff */
[--C-:B------:R-:W-:Y:S02]  /*7a10*/  HADD2.F32 R74, -RZ, R129.reuse.H0_H0 ;  /* 0x20000081ff4a7230 */ /* 0x100fe40000004100 */
[C---:B------:R-:W-:Y:S01]  /*7a20*/  FMUL R7, R70.reuse, R24 ;  /* 0x0000001846077220 */ /* 0x040fe20000400000 */
[----:B------:R-:W-:Y:S01]  /*7a30*/  HADD2.F32 R75, -RZ, R129.H1_H1 ;  /* 0x30000081ff4b7230 */ /* 0x000fe20000004100 */
[----:B------:R-:W-:Y:S01]  /*7a40*/  F2FP.SATFINITE.E4M3.F32.PACK_AB_MERGE_C R129, R11, R10, RZ ;  /* 0x0000000a0b81723e */ /* 0x000fe200048070ff */
        /* <DEDUP_REMOVED lines=17> */
[C---:B------:R-:W-:Y:S01]  /*7b60*/  FMUL R3, R70.reuse, R22 ;  /* 0x0000001646037220 */ /* 0x040fe20000400000 */
[----:B------:R-:W-:Y:S01]  /*7b70*/  F2FP.SATFINITE.E4M3.F32.PACK_AB_MERGE_C R18, R19, R18, RZ ;  /* 0x000000121312723e */ /* 0x000fe200048070ff */
[C---:B------:R-:W-:Y:S01]  /*7b80*/  FMUL R22, R70.reuse, R29 ;  /* 0x0000001d46167220 */ /* 0x040fe20000400000 */
[C---:B------:R-:W-:Y:S01]  /*7b90*/  FMUL R29, R70.reuse, R36 ;  /* 0x00000024461d7220 */ /* 0x040fe20000400000 */
[C---:B------:R-:W-:Y:S01]  /*7ba0*/  FFMA R3, R71.reuse, R87, R3 ;  /* 0x0000005747037223 */ /* 0x040fe20000000003 */
[C---:B------:R-:W-:Y:S01]  /*7bb0*/  FMUL R6, R70.reuse, R23 ;  /* 0x0000001746067220 */ /* 0x040fe20000400000 */
[C---:B------:R-:W-:Y:S01]  /*7bc0*/  FMUL R11, R70.reuse, R26 ;  /* 0x0000001a460b7220 */ /* 0x040fe20000400000 */
[C---:B------:R-:W-:Y:S01]  /*7bd0*/  FMUL R26, R70.reuse, R33 ;  /* 0x00000021461a7220 */ /* 0x040fe20000400000 */
[C---:B------:R-:W-:Y:S01]  /*7be0*/  FMUL R33, R70.reuse, R40 ;  /* 0x0000002846217220 */ /* 0x040fe20000400000 */
[C---:B------:R-:W-:Y:S01]  /*7bf0*/  FFMA R6, R71.reuse, R88, R6 ;  /* 0x0000005847067223 */ /* 0x040fe20000000006 */
[C---:B------:R-:W-:Y:S01]  /*7c00*/  FFMA R7, R71.reuse, R89, R7 ;  /* 0x0000005947077223 */ /* 0x040fe20000000007 */
[C---:B------:R-:W-:Y:S01]  /*7c10*/  FFMA R10, R71.reuse, R90, R10 ;  /* 0x0000005a470a7223 */ /* 0x040fe2000000000a */
[C---:B------:R-:W-:Y:S01]  /*7c20*/  FFMA R11, R71.reuse, R91, R11 ;  /* 0x0000005b470b7223 */ /* 0x040fe2000000000b */
[----:B------:R-:W-:Y:S01]  /*7c30*/  FMUL R20, R70, R27 ;  /* 0x0000001b46147220 */ /* 0x000fe20000400000 */
[----:B------:R-:W-:Y:S01]  /*7c40*/  F2FP.SATFINITE.E4M3.F32.PACK_AB_MERGE_C R3, R6, R3, RZ ;  /* 0x000000030603723e */ /* 0x000fe200048070ff */
[C---:B------:R-:W-:Y:S01]  /*7c50*/  FMUL R23, R70.reuse, R30 ;  /* 0x0000001e46177220 */ /* 0x040fe20000400000 */
[C---:B------:R-:W-:Y:S01]  /*7c60*/  FMUL R30, R70.reuse, R37 ;  /* 0x00000025461e7220 */ /* 0x040fe20000400000 */
[C---:B------:R-:W-:Y:S01]  /*7c70*/  FFMA R20, R71.reuse, R92, R20 ;  /* 0x0000005c47147223 */ /* 0x040fe20000000014 */
[C---:B------:R-:W-:Y:S01]  /*7c80*/  FFMA R21, R71.reuse, R93, R21 ;  /* 0x0000005d47157223 */ /* 0x040fe20000000015 */
[C---:B------:R-:W-:Y:S01]  /*7c90*/  FFMA R22, R71.reuse, R94, R22 ;  /* 0x0000005e47167223 */ /* 0x040fe20000000016 */
[C---:B------:R-:W-:Y:S01]  /*7ca0*/  FFMA R23, R71.reuse, R95, R23 ;  /* 0x0000005f47177223 */ /* 0x040fe20000000017 */
[C---:B------:R-:W-:Y:S01]  /*7cb0*/  FMUL R37, R70.reuse, R44 ;  /* 0x0000002c46257220 */ /* 0x040fe20000400000 */
        /* <DEDUP_REMOVED lines=11> */
[----:B------:R-:W-:Y:S01]  /*7d70*/  FMUL R38, R70, R45 ;  /* 0x0000002d46267220 */ /* 0x000fe20000400000 */
[C---:B------:R-:W-:Y:S01]  /*7d80*/  FFMA R28, R71.reuse, R100, R28 ;  /* 0x00000064471c7223 */ /* 0x040fe2000000001c */
[----:B------:R-:W-:Y:S01]  /*7d90*/  F2FP.SATFINITE.E4M3.F32.PACK_AB_MERGE_C R6, R22, R21, R6 ;  /* 0x000000151606723e */ /* 0x000fe20004807006 */
[C---:B------:R-:W-:Y:S01]  /*7da0*/  FFMA R29, R71.reuse, R101, R29 ;  /* 0x00000065471d7223 */ /* 0x040fe2000000001d */
[C---:B------:R-:W-:Y:S01]  /*7db0*/  FFMA R30, R71.reuse, R102, R30 ;  /* 0x00000066471e7223 */ /* 0x040fe2000000001e */
[----:B------:R-:W-:Y:S01]  /*7dc0*/  FFMA R31, R71, R103, R31 ;  /* 0x00000067471f7223 */ /* 0x000fe2000000001f */
[C---:B------:R-:W-:Y:S01]  /*7dd0*/  FMUL R45, R70.reuse, R52 ;  /* 0x00000034462d7220 */ /* 0x040fe20000400000 */
[C---:B------:R-:W-:Y:S01]  /*7de0*/  FMUL R52, R70.reuse, R59 ;  /* 0x0000003b46347220 */ /* 0x040fe20000400000 */
[C---:B------:R-:W-:Y:S01]  /*7df0*/  FMUL R59, R70.reuse, R66 ;  /* 0x00000042463b7220 */ /* 0x040fe20000400000 */
[----:B------:R-:W-:Y:S01]  /*7e00*/  F2FP.SATFINITE.E4M3.F32.PACK_AB_MERGE_C R66, R13, R12, R14 ;  /* 0x0000000c0d42723e */ /* 0x000fe2000480700e */
[C---:B------:R-:W-:Y:S01]  /*7e10*/  FMUL R32, R70.reuse, R39 ;  /* 0x0000002746207220 */ /* 0x040fe20000400000 */
[--C-:B------:R-:W-:Y:S02]  /*7e20*/  HADD2.F32 R107, -RZ, R108.reuse.H0_H0 ;  /* 0x2000006cff6b7230 */ /* 0x100fe40000004100 */
[C---:B------:R-:W-:Y:S01]  /*7e30*/  FMUL R35, R70.reuse, R42 ;  /* 0x0000002a46237220 */ /* 0x040fe20000400000 */
[----:B------:R-:W-:Y:S02]  /*7e40*/  HADD2.F32 R108, -RZ, R108.H1_H1 ;  /* 0x3000006cff6c7230 */ /* 0x000fe40000004100 */
[C---:B------:R-:W-:Y:S01]  /*7e50*/  FFMA R32, R71.reuse, R104, R32 ;  /* 0x0000006847207223 */ /* 0x040fe20000000020 */
[----:B------:R-:W-:Y:S01]  /*7e60*/  FMUL R36, R70, R43 ;  /* 0x0000002b46247220 */ /* 0x000fe20000400000 */
[C---:B------:R-:W-:Y:S01]  /*7e70*/  FFMA R33, R71.reuse, R105, R33 ;  /* 0x0000006947217223 */ /* 0x040fe20000000021 */
[C---:B------:R-:W-:Y:S01]  /*7e80*/  FFMA R34, R71.reuse, R106, R34 ;  /* 0x0000006a47227223 */ /* 0x040fe20000000022 */
[--C-:B------:R-:W-:Y:S01]  /*7e90*/  HADD2.F32 R111, -RZ, R112.reuse.H0_H0 ;  /* 0x20000070ff6f7230 */ /* 0x100fe20000004100 */
[----:B------:R-:W-:Y:S01]  /*7ea0*/  F2FP.SATFINITE.E4M3.F32.PACK_AB_MERGE_C R32, R32, R31, RZ ;  /* 0x0000001f2020723e */ /* 0x000fe200048070ff */
[C---:B------:R-:W-:Y:S01]  /*7eb0*/  FFMA R35, R71.reuse, R107, R35 ;  /* 0x0000006b47237223 */ /* 0x040fe20000000023 */
[----:B------:R-:W-:Y:S02]  /*7ec0*/  HADD2.F32 R112, -RZ, R112.H1_H1 ;  /* 0x30000070ff707230 */ /* 0x000fe40000004100 */
[----:B------:R-:W-:Y:S01]  /*7ed0*/  FMUL R39, R70, R46 ;  /* 0x0000002e46277220 */ /* 0x000fe20000400000 */
[----:B------:R-:W-:Y:S01]  /*7ee0*/  F2FP.SATFINITE.E4M3.F32.PACK_AB_MERGE_C R32, R30, R29, R32 ;  /* 0x0000001d1e20723e */ /* 0x000fe20004807020 */
[C---:B------:R-:W-:Y:S01]  /*7ef0*/  FFMA R36, R71.reuse, R108, R36 ;  /* 0x0000006c47247223 */ /* 0x040fe20000000024 */
[C---:B------:R-:W-:Y:S01]  /*7f00*/  FMUL R40, R70.reuse, R47 ;  /* 0x0000002f46287220 */ /* 0x040fe20000400000 */
[C---:B------:R-:W-:Y:S01]  /*7f10*/  FFMA R37, R71.reuse, R109, R37 ;  /* 0x0000006d47257223 */ /* 0x040fe20000000025 */
[C---:B------:R-:W-:Y:S01]  /*7f20*/  FFMA R38, R71.reuse, R110, R38 ;  /* 0x0000006e47267223 */ /* 0x040fe20000000026 */
[C---:B------:R-:W-:Y:S01]  /*7f30*/  FMUL R42, R70.reuse, R49 ;  /* 0x00000031462a7220 */ /* 0x040fe20000400000 */
[--C-:B------:R-:W-:Y:S02]  /*7f40*/  HADD2.F32 R115, -RZ, R116.reuse.H0_H0 ;  /* 0x20000074ff737230 */ /* 0x100fe40000004100 */
[C---:B------:R-:W-:Y:S01]  /*7f50*/  FFMA R39, R71.reuse, R111, R39 ;  /* 0x0000006f47277223 */ /* 0x040fe20000000027 */
[----:B------:R-:W-:Y:S02]  /*7f60*/  HADD2.F32 R116, -RZ, R116.H1_H1 ;  /* 0x30000074ff747230 */ /* 0x000fe40000004100 */
[C---:B------:R-:W-:Y:S01]  /*7f70*/  FMUL R43, R70.reuse, R50 ;  /* 0x00000032462b7220 */ /* 0x040fe20000400000 */
[C---:B------:R-:W-:Y:S01]  /*7f80*/  FFMA R40, R71.reuse, R112, R40 ;  /* 0x0000007047287223 */ /* 0x040fe20000000028 */
[C---:B------:R-:W-:Y:S01]  /*7f90*/  FMUL R44, R70.reuse, R51 ;  /* 0x00000033462c7220 */ /* 0x040fe20000400000 */
[C---:B------:R-:W-:Y:S01]  /*7fa0*/  FFMA R41, R71.reuse, R113, R41 ;  /* 0x0000007147297223 */ /* 0x040fe20000000029 */
[C---:B------:R-:W-:Y:S01]  /*7fb0*/  FMUL R50, R70.reuse, R57 ;  /* 0x0000003946327220 */ /* 0x040fe20000400000 */
[C---:B------:R-:W-:Y:S01]  /*7fc0*/  FMUL R57, R70.reuse, R64 ;  /* 0x0000004046397220 */ /* 0x040fe20000400000 */
[----:B------:R-:W-:Y:S01]  /*7fd0*/  FFMA R42, R71, R114, R42 ;  /* 0x00000072472a7223 */ /* 0x000fe2000000002a */
[C---:B------:R-:W-:Y:S01]  /*7fe0*/  FMUL R46, R70.reuse, R53 ;  /* 0x00000035462e7220 */ /* 0x040fe20000400000 */
[--C-:B------:R-:W-:Y:S01]  /*7ff0*/  HADD2.F32 R119, -RZ, R120.reuse.H0_H0 ;  /* 0x20000078ff777230 */ /* 0x100fe20000004100 */
[----:B------:R-:W-:Y:S01]  /*8000*/  F2FP.SATFINITE.E4M3.F32.PACK_AB_MERGE_C R64, R5, R4, R76 ;  /* 0x000000040540723e */ /* 0x000fe2000480704c */
[C---:B------:R-:W-:Y:S01]  /*8010*/  FMUL R51, R70.reuse, R58 ;  /* 0x0000003a46337220 */ /* 0x040fe20000400000 */
[C---:B------:R-:W-:Y:S01]  /*8020*/  FMUL R53, R70.reuse, R60 ;  /* 0x0000003c46357220 */ /* 0x040fe20000400000 */
[C---:B------:R-:W-:Y:S01]  /*8030*/  FFMA R43, R71.reuse, R115, R43 ;  /* 0x00000073472b7223 */ /* 0x040fe2000000002b */
[----:B------:R-:W-:Y:S02]  /*8040*/  HADD2.F32 R120, -RZ, R120.H1_H1 ;  /* 0x30000078ff787230 */ /* 0x000fe40000004100 */
[C---:B------:R-:W-:Y:S01]  /*8050*/  FMUL R47, R70.reuse, R54 ;  /* 0x00000036462f7220 */ /* 0x040fe20000400000 */
[C---:B------:R-:W-:Y:S01]  /*8060*/  FMUL R58, R70.reuse, R65 ;  /* 0x00000041463a7220 */ /* 0x040fe20000400000 */
[----:B------:R-:W-:Y:S01]  /*8070*/  FMUL R60, R70, R67 ;  /* 0x00000043463c7220 */ /* 0x000fe20000400000 */
[----:B------:R-:W-:Y:S01]  /*8080*/  F2FP.SATFINITE.E4M3.F32.PACK_AB_MERGE_C R5, R20, R11, RZ ;  /* 0x0000000b1405723e */ /* 0x000fe200048070ff */
[----:B------:R-:W-:Y:S01]  /*8090*/  FFMA R44, R71, R116, R44 ;  /* 0x00000074472c7223 */ /* 0x000fe2000000002c */
[C---:B------:R-:W-:Y:S01]  /*80a0*/  FMUL R48, R70.reuse, R55 ;  /* 0x0000003746307220 */ /* 0x040fe20000400000 */
[----:B------:R-:W-:Y:S01]  /*80b0*/  F2FP.SATFINITE.E4M3.F32.PACK_AB_MERGE_C R65, R9, R8, R129 ;  /* 0x000000080941723e */ /* 0x000fe20004807081 */
[----:B------:R-:W-:Y:S01]  /*80c0*/  FFMA R45, R71, R117, R45 ;  /* 0x00000075472d7223 */ /* 0x000fe2000000002d */
[----:B------:R-:W-:Y:S01]  /*80d0*/  F2FP.SATFINITE.E4M3.F32.PACK_AB_MERGE_C R67, R17, R16, R18 ;  /* 0x000000101143723e */ /* 0x000fe20004807012 */
[----:B------:R-:W-:Y:S01]  /*80e0*/  FMUL R49, R70, R56 ;  /* 0x0000003846317220 */ /* 0x000fe20000400000 */
[C---:B------:R-:W-:Y:S01]  /*80f0*/  FFMA R46, R71.reuse, R118, R46 ;  /* 0x00000076472e7223 */ /* 0x040fe2000000002e */
[--C-:B------:R-:W-:Y:S02]  /*8100*/  HADD2.F32 R123, -RZ, R124.reuse.H0_H0 ;  /* 0x2000007cff7b7230 */ /* 0x100fe40000004100 */
[C---:B------:R-:W-:Y:S01]  /*8110*/  FFMA R47, R71.reuse, R119, R47 ;  /* 0x00000077472f7223 */ /* 0x040fe2000000002f */
[----:B------:R1:W-:Y:S01]  /*8120*/  STS.128 [R138+UR43+0x2400], R64 ;  /* 0x002400408a007988 */ /* 0x0003e20008000c2b */
[----:B------:R-:W-:Y:S01]  /*8130*/  HADD2.F32 R124, -RZ, R124.H1_H1 ;  /* 0x3000007cff7c7230 */ /* 0x000fe20000004100 */
[----:B------:R-:W-:Y:S01]  /*8140*/  F2FP.SATFINITE.E4M3.F32.PACK_AB_MERGE_C R5, R10, R7, R5 ;  /* 0x000000070a05723e */ /* 0x000fe20004807005 */
[C---:B------:R-:W-:Y:S01]  /*8150*/  FFMA R48, R71.reuse, R120, R48 ;  /* 0x0000007847307223 */ /* 0x040fe20000000030 */
[----:B------:R-:W-:Y:S01]  /*8160*/  F2FP.SATFINITE.E4M3.F32.PACK_AB_MERGE_C R7, R28, R27, RZ ;  /* 0x0000001b1c07723e */ /* 0x000fe200048070ff */
        /* <DEDUP_REMOVED lines=8> */
[----:B------:R-:W-:Y:S01]  /*81f0*/  FMUL R56, R70, R63 ;  /* 0x0000003f46387220 */ /* 0x000fe20000400000 */
[----:B------:R-:W-:Y:S01]  /*8200*/  F2FP.SATFINITE.E4M3.F32.PACK_AB_MERGE_C R4, R2, R0, R3 ;  /* 0x000000000204723e */ /* 0x000fe20004807003 */
[C---:B------:R-:W-:Y:S01]  /*8210*/  FFMA R53, R71.reuse, R125, R53 ;  /* 0x0000007d47357223 */ /* 0x040fe20000000035 */
[----:B------:R-:W-:Y:S01]  /*8220*/  F2FP.SATFINITE.E4M3.F32.PACK_AB_MERGE_C R7, R26, R25, R7 ;  /* 0x000000191a07723e */ /* 0x000fe20004807007 */
[C---:B------:R-:W-:Y:S01]  /*8230*/  FFMA R54, R71.reuse, R126, R54 ;  /* 0x0000007e47367223 */ /* 0x040fe20000000036 */
[C---:B------:R-:W-:Y:S01]  /*8240*/  FFMA R55, R71.reuse, R127, R55 ;  /* 0x0000007f47377223 */ /* 0x040fe20000000037 */
[----:B------:R-:W-:Y:S01]  /*8250*/  F2FP.SATFINITE.E4M3.F32.PACK_AB_MERGE_C R35, R36, R35, RZ ;  /* 0x000000232423723e */ /* 0x000fe200048070ff */
[C---:B------:R-:W-:Y:S01]  /*8260*/  FFMA R56, R71.reuse, R128, R56 ;  /* 0x0000008047387223 */ /* 0x040fe20000000038 */
[----:B------:R1:W-:Y:S01]  /*8270*/  STS.128 [R137+0x2010], R4 ;  /* 0x0020100489007388 */ /* 0x0003e20000000c00 */
[----:B------:R-:W-:Y:S01]  /*8280*/  F2FP.SATFINITE.E4M3.F32.PACK_AB_MERGE_C R39, R40, R39, RZ ;  /* 0x000000272827723e */ /* 0x000fe200048070ff */
[C---:B------:R-:W-:Y:S01]  /*8290*/  FFMA R57, R71.reuse, R72, R57 ;  /* 0x0000004847397223 */ /* 0x040fe20000000039 */
[----:B------:R-:W-:Y:S01]  /*82a0*/  F2FP.SATFINITE.E4M3.F32.PACK_AB_MERGE_C R43, R44, R43, RZ ;  /* 0x0000002b2c2b723e */ /* 0x000fe200048070ff */
[C---:B------:R-:W-:Y:S01]  /*82b0*/  FFMA R58, R71.reuse, R73, R58 ;  /* 0x00000049473a7223 */ /* 0x040fe2000000003a */
[C---:B------:R-:W-:Y:S01]  /*82c0*/  FFMA R59, R71.reuse, R74, R59 ;  /* 0x0000004a473b7223 */ /* 0x040fe2000000003b */
[----:B------:R-:W-:Y:S01]  /*82d0*/  F2FP.SATFINITE.E4M3.F32.PACK_AB_MERGE_C R33, R34, R33, R35 ;  /* 0x000000212221723e */ /* 0x000fe20004807023 */
[----:B------:R-:W-:Y:S01]  /*82e0*/  FFMA R60, R71, R75, R60 ;  /* 0x0000004b473c7223 */ /* 0x000fe2000000003c */
[----:B------:R-:W-:Y:S02]  /*82f0*/  F2FP.SATFINITE.E4M3.F32.PACK_AB_MERGE_C R34, R38, R37, R39 ;  /* 0x000000252622723e */ /* 0x000fe40004807027 */
[----:B------:R-:W-:Y:S02]  /*8300*/  F2FP.SATFINITE.E4M3.F32.PACK_AB_MERGE_C R35, R42, R41, R43 ;  /* 0x000000292a23723e */ /* 0x000fe4000480702b */
[----:B------:R-:W-:Y:S02]  /*8310*/  F2FP.SATFINITE.E4M3.F32.PACK_AB_MERGE_C R51, R52, R51, RZ ;  /* 0x000000333433723e */ /* 0x000fe400048070ff */
[----:B------:R-:W-:Y:S01]  /*8320*/  F2FP.SATFINITE.E4M3.F32.PACK_AB_MERGE_C R48, R48, R47, RZ ;  /* 0x0000002f3030723e */ /* 0x000fe200048070ff */
[----:B------:R1:W-:Y:S01]  /*8330*/  STS.128 [R146+0x2020], R32 ;  /* 0x0020202092007388 */ /* 0x0003e20000000c00 */
[----:B------:R-:W-:Y:S02]  /*8340*/  F2FP.SATFINITE.E4M3.F32.PACK_AB_MERGE_C R55, R56, R55, RZ ;  /* 0x000000373837723e */ /* 0x000fe400048070ff */
[----:B------:R-:W-:Y:S02]  /*8350*/  F2FP.SATFINITE.E4M3.F32.PACK_AB_MERGE_C R59, R60, R59, RZ ;  /* 0x0000003b3c3b723e */ /* 0x000fe400048070ff */
[----:B------:R-:W-:Y:S02]  /*8360*/  F2FP.SATFINITE.E4M3.F32.PACK_AB_MERGE_C R49, R50, R49, R51 ;  /* 0x000000313231723e */ /* 0x000fe40004807033 */
[----:B------:R-:W-:Y:S02]  /*8370*/  F2FP.SATFINITE.E4M3.F32.PACK_AB_MERGE_C R48, R46, R45, R48 ;  /* 0x0000002d2e30723e */ /* 0x000fe40004807030 */
[----:B------:R-:W-:Y:S02]  /*8380*/  F2FP.SATFINITE.E4M3.F32.PACK_AB_MERGE_C R50, R54, R53, R55 ;  /* 0x000000353632723e */ /* 0x000fe40004807037 */
[----:B------:R-:W-:Y:S05]  /*8390*/  F2FP.SATFINITE.E4M3.F32.PACK_AB_MERGE_C R51, R58, R57, R59 ;  /* 0x000000393a33723e */ /* 0x000fea000480703b */
[----:B------:R1:W-:Y:S01]  /*83a0*/  STS.128 [R145+0x2030], R48 ;  /* 0x0020303091007388 */ /* 0x0003e20000000c00 */
[----:B------:R-:W-:Y:S01]  /*83b0*/  @!PT LDS RZ, [RZ] ;  /* 0x00000000fffff984 */ /* 0x000fe20000000800 */
[----:B------:R-:W-:Y:S01]  /*83c0*/  @!PT LDS RZ, [RZ] ;  /* 0x00000000fffff984 */ /* 0x000fe20000000800 */
[----:B------:R-:W-:Y:S01]  /*83d0*/  @!PT LDS RZ, [RZ] ;  /* 0x00000000fffff984 */ /* 0x000fe20000000800 */
[----:B------:R-:W-:Y:S01]  /*83e0*/  @!PT LDS RZ, [RZ] ;  /* 0x00000000fffff984 */ /* 0x000fe20000000800 */
[----:B------:R3:W-:Y:S07]  /*83f0*/  MEMBAR.ALL.CTA ;  /* 0x0000000000007992 */ /* 0x0007ee0000008000 */
[----:B---3--:R-:W3:Y:S02]  /*8400*/  FENCE.VIEW.ASYNC.S ;  /* 0x00000000000073c6 */ /* 0x008ee40000000000 */
[----:B---3--:R-:W-:Y:S06]  /*8410*/  BAR.SYNC.DEFER_BLOCKING 0x1, 0x80 ;  /* 0x0042000000007b1d */ /* 0x008fec0000010000 */
[----:B------:R-:W-:Y:S05]  /*8420*/  @P0 BRA `(.L_x_116) ;  /* 0x0000000000880947 */ /* 0x000fea0003800000 */
[----:B------:R-:W3:Y:S01]  /*8430*/  LDCU.128 UR12, c[0x0][0xb90] ;  /* 0x00017200ff0c77ac */ /* 0x000ee20008000c00 */
[----:B------:R-:W4:Y:S01]  /*8440*/  LDCU UR18, c[0x0][0xba0] ;  /* 0x00017400ff1277ac */ /* 0x000f220008000800 */
[----:B------:R-:W-:Y:S02]  /*8450*/  USHF.L.U32 UR10, UR44, 0x7, URZ ;  /* 0x000000072c0a7899 */ /* 0x000fe400080006ff */
[----:B------:R-:W-:Y:S02]  /*8460*/  UISETP.NE.AND UP0, UPT, UR60, 0x1, UPT ;  /* 0x000000013c00788c */ /* 0x000fe4000bf05270 */
[----:B------:R-:W-:Y:S01]  /*8470*/  UIMAD.WIDE.U32 UR4, UR10, UR61, URZ ;  /* 0x0000003d0a0472a5 */ /* 0x000fe2000f8e00ff */
[----:B------:R-:W5:Y:S01]  /*8480*/  LDCU.64 UR16, c[0x0][0x348] ;  /* 0x00006900ff1077ac */ /* 0x000f620008000a00 */
[----:B------:R-:W-:Y:S02]  /*8490*/  UIADD3 UR8, UPT, UPT, UR43, 0x2400, URZ ;  /* 0x000024002b087890 */ /* 0x000fe4000fffe0ff */
[----:B---3--:R-:W-:Y:S02]  /*84a0*/  UISETP.NE.AND UP1, UPT, UR14, 0x1, UPT ;  /* 0x000000010e00788c */ /* 0x008fe4000bf25270 */
[----:B------:R-:W-:Y:S02]  /*84b0*/  USHF.L.U32 UR9, UR45, 0x6, URZ ;  /* 0x000000062d097899 */ /* 0x000fe400080006ff */
[----:B------:R-:W-:Y:S01]  /*84c0*/  MOV R147, UR8 ;  /* 0x0000000800937c02 */ /* 0x000fe20008000f00 */
[----:B------:R-:W-:Y:S02]  /*84d0*/  UMOV UR4, UR5 ;  /* 0x0000000500047c82 */ /* 0x000fe40008000000 */
[----:B------:R-:W-:Y:S01]  /*84e0*/  USHF.R.U32.HI UR4, URZ, UR62, UR4 ;  /* 0x0000003eff047299 */ /* 0x000fe20008011604 */
[----:B------:R-:W-:Y:S03]  /*84f0*/  R2UR UR8, R147 ;  /* 0x00000000930872ca */ /* 0x000fe600000e0000 */
[----:B------:R-:W-:Y:S02]  /*8500*/  USEL UR11, UR10, UR4, !UP0 ;  /* 0x000000040a0b7287 */ /* 0x000fe4000c000000 */
[----:B------:R-:W-:Y:S02]  /*8510*/  UISETP.NE.AND UP0, UPT, UR63, 0x1, UPT ;  /* 0x000000013f00788c */ /* 0x000fe4000bf05270 */
[----:B------:R-:W-:Y:S07]  /*8520*/  UIMAD.WIDE.U32 UR4, UR11, UR12, URZ ;  /* 0x0000000c0b0472a5 */ /* 0x000fee000f8e00ff */
[----:B------:R-:W-:Y:S02]  /*8530*/  UMOV UR4, UR5 ;  /* 0x0000000500047c82 */ /* 0x000fe40008000000 */
[----:B------:R-:W-:Y:S04]  /*8540*/  USHF.R.U32.HI UR4, URZ, UR13, UR4 ;  /* 0x0000000dff047299 */ /* 0x000fe80008011604 */
[----:B------:R-:W-:Y:S02]  /*8550*/  USEL UR12, UR11, UR4, !UP0 ;  /* 0x000000040b0c7287 */ /* 0x000fe4000c000000 */
[----:B-----5:R-:W-:Y:S02]  /*8560*/  UIADD3 UR4, UP0, UPT, UR16, 0x780, URZ ;  /* 0x0000078010047890 */ /* 0x020fe4000ff1e0ff */
[----:B------:R-:W-:Y:S07]  /*8570*/  UIMAD.WIDE.U32 UR6, UR12, UR15, URZ ;  /* 0x0000000f0c0672a5 */ /* 0x000fee000f8e00ff */
[----:B------:R-:W-:Y:S01]  /*8580*/  UMOV UR5, UR7 ;  /* 0x0000000700057c82 */ /* 0x000fe20008000000 */
[----:B------:R-:W-:Y:S02]  /*8590*/  UIADD3 UR7, UPT, UPT, -UR11, URZ, URZ ;  /* 0x000000ff0b077290 */ /* 0x000fe4000fffe1ff */
[----:B----4-:R-:W-:Y:S02]  /*85a0*/  USHF.R.U32.HI UR5, URZ, UR18, UR5 ;  /* 0x00000012ff057299 */ /* 0x010fe40008011605 */
[----:B------:R-:W-:Y:S02]  /*85b0*/  UIMAD UR10, UR60, UR7, UR10 ;  /* 0x000000073c0a72a4 */ /* 0x000fe4000f8e020a */
[----:B------:R-:W-:Y:S02]  /*85c0*/  USEL UR13, UR12, UR5, !UP1 ;  /* 0x000000050c0d7287 */ /* 0x000fe4000c800000 */
[----:B------:R-:W-:Y:S02]  /*85d0*/  UIADD3 UR5, UPT, UPT, -UR12, URZ, URZ ;  /* 0x000000ff0c057290 */ /* 0x000fe4000fffe1ff */
[----:B------:R-:W-:Y:S02]  /*85e0*/  UIADD3 UR6, UPT, UPT, -UR13, URZ, URZ ;  /* 0x000000ff0d067290 */ /* 0x000fe4000fffe1ff */
[----:B------:R-:W-:Y:S02]  /*85f0*/  UIMAD UR11, UR63, UR5, UR11 ;  /* 0x000000053f0b72a4 */ /* 0x000fe4000f8e020b */
[----:B------:R-:W-:Y:S02]  /*8600*/  UIMAD UR12, UR14, UR6, UR12 ;  /* 0x000000060e0c72a4 */ /* 0x000fe4000f8e020c */
[----:B------:R-:W-:Y:S09]  /*8610*/  UIADD3.X UR5, UPT, UPT, URZ, UR17, URZ, UP0, !UPT ;  /* 0x00000011ff057290 */ /* 0x000ff200087fe4ff */
[----:B------:R3:W-:Y:S01]  /*8620*/  UTMASTG.5D.IM2COL [UR8], [UR4] ;  /* 0x00000008040073b5 */ /* 0x0007e20008060000 */
[----:B------:R0:W-:Y:S01]  /*8630*/  UTMACMDFLUSH ;  /* 0x00000000000079b7 */ /* 0x0001e20000000000 */
[----:B---3--:R-:W-:Y:S04]  /*8640*/  DEPBAR.LE SB0, 0x0 ;  /* 0x000080000000791a */ /* 0x008fe80000000000 */
.L_x_116:
[----:B------:R-:W-:Y:S05]  /*8650*/  BSYNC.RECONVERGENT B0 ;  /* 0x0000000000007941 */ /* 0x000fea0003800200 */
.L_x_115:
[----:B------:R-:W-:Y:S01]  /*8660*/  R2UR UR5, R131 ;  /* 0x00000000830572ca */ /* 0x000fe200000e0000 */
[----:B------:R-:W-:Y:S01]  /*8670*/  BAR.SYNC.DEFER_BLOCKING 0x1, 0x80 ;  /* 0x0042000000007b1d */ /* 0x000fe20000010000 */
[----:B------:R-:W-:Y:S01]  /*8680*/  R2UR UR4, R132 ;  /* 0x00000000840472ca */ /* 0x000fe200000e0000 */
[----:B------:R-:W-:Y:S01]  /*8690*/  UISETP.NE.AND UP0, UPT, UR46, URZ, UPT ;  /* 0x000000ff2e00728c */ /* 0x000fe2000bf05270 */
[C---:B------:R-:W-:Y:S01]  /*86a0*/  ISETP.NE.AND P0, PT, R68.reuse, 0x2, PT ;  /* 0x000000024400780c */ /* 0x040fe20003f05270 */
[----:B------:R-:W-:Y:S01]  /*86b0*/  IMAD.MOV.U32 R16, RZ, RZ, R144 ;  /* 0x000000ffff107224 */ /* 0x000fe200078e0090 */
[----:B------:R-:W-:Y:S02]  /*86c0*/  LOP3.LUT R135, R135, 0x1, RZ, 0x3c, !PT ;  /* 0x0000000187877812 */ /* 0x000fe400078e3cff */
[----:B------:R-:W-:Y:S02]  /*86d0*/  SEL R0, RZ, 0x1, P0 ;  /* 0x00000001ff007807 */ /* 0x000fe40000000000 */
[----:B------:R-:W-:Y:S02]  /*86e0*/  SEL R68, R68, RZ, P0 ;  /* 0x000000ff44447207 */ /* 0x000fe40000000000 */
[----:B------:R-:W-:Y:S01]  /*86f0*/  LOP3.LUT R136, R136, R0, RZ, 0x3c, !PT ;  /* 0x0000000088887212 */ /* 0x000fe200078e3cff */
[----:B------:R-:W-:Y:S02]  /*8700*/  UIADD3 UR45, UPT, UPT, UR36, UR5, URZ ;  /* 0x00000005242d7290 */ /* 0x000fe4000fffe0ff */
[----:B------:R-:W-:Y:S01]  /*8710*/  UIADD3 UR44, UPT, UPT, UR37, UR4, URZ ;  /* 0x00000004252c7290 */ /* 0x000fe2000fffe0ff */
[----:B------:R-:W-:Y:S11]  /*8720*/  BRA.U UP0, `(.L_x_117) ;  /* 0xffffffd900c07547 */ /* 0x000ff6000b83ffff */
[----:B------:R-:W-:Y:S05]  /*8730*/  EXIT ;  /* 0x000000000000794d */ /* 0x000fea0003800000 */
.L_x_20:
[----:B------:R-:W-:Y:S07]  /*8740*/  MOV R0, UR9 ;  /* 0x0000000900007c02 */ /* 0x000fee0008000f00 */
.L_x_118:
[----:B--2---:R2:W3:Y:S02]  /*8750*/  SYNCS.PHASECHK.TRANS64.TRYWAIT P0, [R0+URZ+0x110], R4 ;  /* 0x00011004000075a7 */ /* 0x0044e400080011ff */
[----:B---3--:R-:W-:Y:S05]  /*8760*/  @!P0 NANOSLEEP.SYNCS 0x989680 ;  /* 0x009896800000895d */ /* 0x008fea0003900000 */
[----:B------:R-:W3:Y:S02]  /*8770*/  @!P0 SYNCS.PHASECHK.TRANS64 P0, [R0+URZ+0x110], R4 ;  /* 0x00011004000085a7 */ /* 0x000ee400080010ff */
[----:B---3--:R-:W-:Y:S05]  /*8780*/  @!P0 BRA `(.L_x_118) ;  /* 0xfffffffc00f08947 */ /* 0x008fea000383ffff */
[----:B------:R-:W-:Y:S05]  /*8790*/  BRA `(.L_x_19) ;  /* 0xffffff9400207947 */ /* 0x000fea000383ffff */
.L_x_26:
[----:B------:R-:W-:Y:S07]  /*87a0*/  MOV R0, UR9 ;  /* 0x0000000900007c02 */ /* 0x000fee0008000f00 */
.L_x_119:
[----:B--2---:R2:W4:Y:S02]  /*87b0*/  SYNCS.PHASECHK.TRANS64.TRYWAIT P0, [R0+URZ+0x110], R4 ;  /* 0x00011004000075a7 */ /* 0x00452400080011ff */
[----:B----4-:R-:W-:Y:S05]  /*87c0*/  @!P0 NANOSLEEP.SYNCS 0x989680 ;  /* 0x009896800000895d */ /* 0x010fea0003900000 */
[----:B------:R-:W4:Y:S02]  /*87d0*/  @!P0 SYNCS.PHASECHK.TRANS64 P0, [R0+URZ+0x110], R4 ;  /* 0x00011004000085a7 */ /* 0x000f2400080010ff */
[----:B----4-:R-:W-:Y:S05]  /*87e0*/  @!P0 BRA `(.L_x_119) ;  /* 0xfffffffc00f08947 */ /* 0x010fea000383ffff */
[----:B------:R-:W-:Y:S05]  /*87f0*/  BRA `(.L_x_25) ;  /* 0xffffff9800b07947 */ /* 0x000fea000383ffff */
.L_x_30:
[----:B-1----:R-:W-:-:S07]  /*8800*/  MOV R0, UR30 ;  /* 0x0000001e00007c02 */ /* 0x002fce0008000f00 */
.L_x_120:
[----:B-1----:R1:W2:Y:S02]  /*8810*/  SYNCS.PHASECHK.TRANS64.TRYWAIT P0, [R0+URZ+0x240], R3 ;  /* 0x00024003000075a7 */ /* 0x0022a400080011ff */
[----:B--2---:R-:W-:Y:S05]  /*8820*/  @!P0 NANOSLEEP.SYNCS 0x989680 ;  /* 0x009896800000895d */ /* 0x004fea0003900000 */
[----:B------:R-:W2:Y:S02]  /*8830*/  @!P0 SYNCS.PHASECHK.TRANS64 P0, [R0+URZ+0x240], R3 ;  /* 0x00024003000085a7 */ /* 0x000ea400080010ff */
[----:B--2---:R-:W-:Y:S05]  /*8840*/  @!P0 BRA `(.L_x_120) ;  /* 0xfffffffc00f08947 */ /* 0x004fea000383ffff */
[----:B------:R-:W-:Y:S05]  /*8850*/  BRA `(.L_x_121) ;  /* 0xffffff9c00807947 */ /* 0x000fea000383ffff */
.L_x_34:
[----:B------:R-:W-:-:S07]  /*8860*/  MOV R0, UR4 ;  /* 0x0000000400007c02 */ /* 0x000fce0008000f00 */
.L_x_122:
[----:B-1----:R1:W2:Y:S02]  /*8870*/  SYNCS.PHASECHK.TRANS64.TRYWAIT P0, [R0+URZ], R2 ;  /* 0x00000002000075a7 */ /* 0x0022a400080011ff */
[----:B--2---:R-:W-:Y:S05]  /*8880*/  @!P0 NANOSLEEP.SYNCS 0x989680 ;  /* 0x009896800000895d */ /* 0x004fea0003900000 */
[----:B------:R-:W2:Y:S02]  /*8890*/  @!P0 SYNCS.PHASECHK.TRANS64 P0, [R0+URZ], R2 ;  /* 0x00000002000085a7 */ /* 0x000ea400080010ff */
[----:B--2---:R-:W-:Y:S05]  /*88a0*/  @!P0 BRA `(.L_x_122) ;  /* 0xfffffffc00f08947 */ /* 0x004fea000383ffff */
[----:B------:R-:W-:Y:S05]  /*88b0*/  BRA `(.L_x_123) ;  /* 0xffffffa400187947 */ /* 0x000fea000383ffff */
.L_x_35:
[----:B------:R-:W-:-:S07]  /*88c0*/  MOV R0, UR5 ;  /* 0x0000000500007c02 */ /* 0x000fce0008000f00 */
.L_x_124:
[----:B-1----:R1:W2:Y:S02]  /*88d0*/  SYNCS.PHASECHK.TRANS64.TRYWAIT P0, [R0+URZ], R2 ;  /* 0x00000002000075a7 */ /* 0x0022a400080011ff */
[----:B--2---:R-:W-:Y:S05]  /*88e0*/  @!P0 NANOSLEEP.SYNCS 0x989680 ;  /* 0x009896800000895d */ /* 0x004fea0003900000 */
[----:B------:R-:W2:Y:S02]  /*88f0*/  @!P0 SYNCS.PHASECHK.TRANS64 P0, [R0+URZ], R2 ;  /* 0x00000002000085a7 */ /* 0x000ea400080010ff */
[----:B--2---:R-:W-:Y:S05]  /*8900*/  @!P0 BRA `(.L_x_124) ;  /* 0xfffffffc00f08947 */ /* 0x004fea000383ffff */
[----:B------:R-:W-:Y:S05]  /*8910*/  BRA `(.L_x_125) ;  /* 0xffffffa400287947 */ /* 0x000fea000383ffff */
.L_x_36:
[----:B------:R-:W-:-:S07]  /*8920*/  MOV R0, UR5 ;  /* 0x0000000500007c02 */ /* 0x000fce0008000f00 */
.L_x_126:
[----:B-1----:R1:W2:Y:S02]  /*8930*/  SYNCS.PHASECHK.TRANS64.TRYWAIT P0, [R0+URZ], R2 ;  /* 0x00000002000075a7 */ /* 0x0022a400080011ff */
[----:B--2---:R-:W-:Y:S05]  /*8940*/  @!P0 NANOSLEEP.SYNCS 0x989680 ;  /* 0x009896800000895d */ /* 0x004fea0003900000 */
[----:B------:R-:W2:Y:S02]  /*8950*/  @!P0 SYNCS.PHASECHK.TRANS64 P0, [R0+URZ], R2 ;  /* 0x00000002000085a7 */ /* 0x000ea400080010ff */
[----:B--2---:R-:W-:Y:S05]  /*8960*/  @!P0 BRA `(.L_x_126) ;  /* 0xfffffffc00f08947 */ /* 0x004fea000383ffff */
[----:B------:R-:W-:Y:S05]  /*8970*/  BRA `(.L_x_127) ;  /* 0xffffffa400387947 */ /* 0x000fea000383ffff */
.L_x_37:
[----:B------:R-:W-:-:S07]  /*8980*/  MOV R0, UR5 ;  /* 0x0000000500007c02 */ /* 0x000fce0008000f00 */
.L_x_128:
[----:B-1----:R1:W2:Y:S02]  /*8990*/  SYNCS.PHASECHK.TRANS64.TRYWAIT P0, [R0+URZ], R2 ;  /* 0x00000002000075a7 */ /* 0x0022a400080011ff */
[----:B--2---:R-:W-:Y:S05]  /*89a0*/  @!P0 NANOSLEEP.SYNCS 0x989680 ;  /* 0x009896800000895d */ /* 0x004fea0003900000 */
[----:B------:R-:W2:Y:S02]  /*89b0*/  @!P0 SYNCS.PHASECHK.TRANS64 P0, [R0+URZ], R2 ;  /* 0x00000002000085a7 */ /* 0x000ea400080010ff */
[----:B--2---:R-:W-:Y:S05]  /*89c0*/  @!P0 BRA `(.L_x_128) ;  /* 0xfffffffc00f08947 */ /* 0x004fea000383ffff */
[----:B------:R-:W-:Y:S05]  /*89d0*/  BRA `(.L_x_129) ;  /* 0xffffffa400487947 */ /* 0x000fea000383ffff */
.L_x_38:
[----:B------:R-:W-:-:S07]  /*89e0*/  MOV R0, UR5 ;  /* 0x0000000500007c02 */ /* 0x000fce0008000f00 */
.L_x_130:
[----:B-1----:R1:W2:Y:S02]  /*89f0*/  SYNCS.PHASECHK.TRANS64.TRYWAIT P0, [R0+URZ], R2 ;  /* 0x00000002000075a7 */ /* 0x0022a400080011ff */
[----:B--2---:R-:W-:Y:S05]  /*8a00*/  @!P0 NANOSLEEP.SYNCS 0x989680 ;  /* 0x009896800000895d */ /* 0x004fea0003900000 */
[----:B------:R-:W2:Y:S02]  /*8a10*/  @!P0 SYNCS.PHASECHK.TRANS64 P0, [R0+URZ], R2 ;  /* 0x00000002000085a7 */ /* 0x000ea400080010ff */
[----:B--2---:R-:W-:Y:S05]  /*8a20*/  @!P0 BRA `(.L_x_130) ;  /* 0xfffffffc00f08947 */ /* 0x004fea000383ffff */
[----:B------:R-:W-:Y:S05]  /*8a30*/  BRA `(.L_x_131) ;  /* 0xffffffa400587947 */ /* 0x000fea000383ffff */
.L_x_39:
[----:B------:R-:W-:-:S07]  /*8a40*/  MOV R0, UR5 ;  /* 0x0000000500007c02 */ /* 0x000fce0008000f00 */
.L_x_132:
[----:B-1----:R1:W2:Y:S02]  /*8a50*/  SYNCS.PHASECHK.TRANS64.TRYWAIT P0, [R0+URZ], R2 ;  /* 0x00000002000075a7 */ /* 0x0022a400080011ff */
[----:B--2---:R-:W-:Y:S05]  /*8a60*/  @!P0 NANOSLEEP.SYNCS 0x989680 ;  /* 0x009896800000895d */ /* 0x004fea0003900000 */
[----:B------:R-:W2:Y:S02]  /*8a70*/  @!P0 SYNCS.PHASECHK.TRANS64 P0, [R0+URZ], R2 ;  /* 0x00000002000085a7 */ /* 0x000ea400080010ff */
[----:B--2---:R-:W-:Y:S05]  /*8a80*/  @!P0 BRA `(.L_x_132) ;  /* 0xfffffffc00f08947 */ /* 0x004fea000383ffff */
[----:B------:R-:W-:Y:S05]  /*8a90*/  BRA `(.L_x_133) ;  /* 0xffffffa400687947 */ /* 0x000fea000383ffff */
.L_x_40:
[----:B------:R-:W-:-:S07]  /*8aa0*/  MOV R0, UR5 ;  /* 0x0000000500007c02 */ /* 0x000fce0008000f00 */
.L_x_134:
[----:B-1----:R1:W2:Y:S02]  /*8ab0*/  SYNCS.PHASECHK.TRANS64.TRYWAIT P0, [R0+URZ], R2 ;  /* 0x00000002000075a7 */ /* 0x0022a400080011ff */
[----:B--2---:R-:W-:Y:S05]  /*8ac0*/  @!P0 NANOSLEEP.SYNCS 0x989680 ;  /* 0x009896800000895d */ /* 0x004fea0003900000 */
[----:B------:R-:W2:Y:S02]  /*8ad0*/  @!P0 SYNCS.PHASECHK.TRANS64 P0, [R0+URZ], R2 ;  /* 0x00000002000085a7 */ /* 0x000ea400080010ff */
[----:B--2---:R-:W-:Y:S05]  /*8ae0*/  @!P0 BRA `(.L_x_134) ;  /* 0xfffffffc00f08947 */ /* 0x004fea000383ffff */
[----:B------:R-:W-:Y:S05]  /*8af0*/  BRA `(.L_x_135) ;  /* 0xffffffa400787947 */ /* 0x000fea000383ffff */
.L_x_41:
[----:B------:R-:W-:-:S07]  /*8b00*/  MOV R0, UR5 ;  /* 0x0000000500007c02 */ /* 0x000fce0008000f00 */
.L_x_136:
[----:B-1----:R1:W2:Y:S02]  /*8b10*/  SYNCS.PHASECHK.TRANS64.TRYWAIT P0, [R0+URZ], R2 ;  /* 0x00000002000075a7 */ /* 0x0022a400080011ff */
[----:B--2---:R-:W-:Y:S05]  /*8b20*/  @!P0 NANOSLEEP.SYNCS 0x989680 ;  /* 0x009896800000895d */ /* 0x004fea0003900000 */
[----:B------:R-:W2:Y:S02]  /*8b30*/  @!P0 SYNCS.PHASECHK.TRANS64 P0, [R0+URZ], R2 ;  /* 0x00000002000085a7 */ /* 0x000ea400080010ff */
[----:B--2---:R-:W-:Y:S05]  /*8b40*/  @!P0 BRA `(.L_x_136) ;  /* 0xfffffffc00f08947 */ /* 0x004fea000383ffff */
[----:B------:R-:W-:Y:S05]  /*8b50*/  BRA `(.L_x_137) ;  /* 0xffffffa400887947 */ /* 0x000fea000383ffff */
.L_x_42:
[----:B------:R-:W-:-:S07]  /*8b60*/  MOV R0, UR5 ;  /* 0x0000000500007c02 */ /* 0x000fce0008000f00 */
.L_x_138:
[----:B-1----:R1:W2:Y:S02]  /*8b70*/  SYNCS.PHASECHK.TRANS64.TRYWAIT P0, [R0+URZ], R2 ;  /* 0x00000002000075a7 */ /* 0x0022a400080011ff */
[----:B--2---:R-:W-:Y:S05]  /*8b80*/  @!P0 NANOSLEEP.SYNCS 0x989680 ;  /* 0x009896800000895d */ /* 0x004fea0003900000 */
[----:B------:R-:W2:Y:S02]  /*8b90*/  @!P0 SYNCS.PHASECHK.TRANS64 P0, [R0+URZ], R2 ;  /* 0x00000002000085a7 */ /* 0x000ea400080010ff */
[----:B--2---:R-:W-:Y:S05]  /*8ba0*/  @!P0 BRA `(.L_x_138) ;  /* 0xfffffffc00f08947 */ /* 0x004fea000383ffff */
[----:B------:R-:W-:Y:S05]  /*8bb0*/  BRA `(.L_x_139) ;  /* 0xffffffa400987947 */ /* 0x000fea000383ffff */
.L_x_43:
[----:B------:R-:W-:-:S07]  /*8bc0*/  MOV R0, UR5 ;  /* 0x0000000500007c02 */ /* 0x000fce0008000f00 */
.L_x_140:
[----:B-1----:R1:W2:Y:S02]  /*8bd0*/  SYNCS.PHASECHK.TRANS64.TRYWAIT P0, [R0+URZ], R2 ;  /* 0x00000002000075a7 */ /* 0x0022a400080011ff */
[----:B--2---:R-:W-:Y:S05]  /*8be0*/  @!P0 NANOSLEEP.SYNCS 0x989680 ;  /* 0x009896800000895d */ /* 0x004fea0003900000 */
[----:B------:R-:W2:Y:S02]  /*8bf0*/  @!P0 SYNCS.PHASECHK.TRANS64 P0, [R0+URZ], R2 ;  /* 0x00000002000085a7 */ /* 0x000ea400080010ff */
[----:B--2---:R-:W-:Y:S05]  /*8c00*/  @!P0 BRA `(.L_x_140) ;  /* 0xfffffffc00f08947 */ /* 0x004fea000383ffff */
[----:B------:R-:W-:Y:S05]  /*8c10*/  BRA `(.L_x_141) ;  /* 0xffffffa400a87947 */ /* 0x000fea000383ffff */
.L_x_44:
[----:B------:R-:W-:-:S07]  /*8c20*/  MOV R0, UR5 ;  /* 0x0000000500007c02 */ /* 0x000fce0008000f00 */
.L_x_142:
[----:B-1----:R1:W2:Y:S02]  /*8c30*/  SYNCS.PHASECHK.TRANS64.TRYWAIT P0, [R0+URZ], R2 ;  /* 0x00000002000075a7 */ /* 0x0022a400080011ff */
[----:B--2---:R-:W-:Y:S05]  /*8c40*/  @!P0 NANOSLEEP.SYNCS 0x989680 ;  /* 0x009896800000895d */ /* 0x004fea0003900000 */
[----:B------:R-:W2:Y:S02]  /*8c50*/  @!P0 SYNCS.PHASECHK.TRANS64 P0, [R0+URZ], R2 ;  /* 0x00000002000085a7 */ /* 0x000ea400080010ff */
[----:B--2---:R-:W-:Y:S05]  /*8c60*/  @!P0 BRA `(.L_x_142) ;  /* 0xfffffffc00f08947 */ /* 0x004fea000383ffff */
[----:B------:R-:W-:Y:S05]  /*8c70*/  BRA `(.L_x_143) ;  /* 0xffffffa400b87947 */ /* 0x000fea000383ffff */
.L_x_45:
[----:B------:R-:W-:-:S07]  /*8c80*/  MOV R0, UR5 ;  /* 0x0000000500007c02 */ /* 0x000fce0008000f00 */
.L_x_144:
[----:B-1----:R1:W2:Y:S02]  /*8c90*/  SYNCS.PHASECHK.TRANS64.TRYWAIT P0, [R0+URZ], R2 ;  /* 0x00000002000075a7 */ /* 0x0022a400080011ff */
[----:B--2---:R-:W-:Y:S05]  /*8ca0*/  @!P0 NANOSLEEP.SYNCS 0x989680 ;  /* 0x009896800000895d */ /* 0x004fea0003900000 */
[----:B------:R-:W2:Y:S02]  /*8cb0*/  @!P0 SYNCS.PHASECHK.TRANS64 P0, [R0+URZ], R2 ;  /* 0x00000002000085a7 */ /* 0x000ea400080010ff */
[----:B--2---:R-:W-:Y:S05]  /*8cc0*/  @!P0 BRA `(.L_x_144) ;  /* 0xfffffffc00f08947 */ /* 0x004fea000383ffff */
[----:B------:R-:W-:Y:S05]  /*8cd0*/  BRA `(.L_x_145) ;  /* 0xffffffa400c87947 */ /* 0x000fea000383ffff */
.L_x_46:
[----:B------:R-:W-:-:S07]  /*8ce0*/  MOV R0, UR5 ;  /* 0x0000000500007c02 */ /* 0x000fce0008000f00 */
.L_x_146:
[----:B-1----:R1:W2:Y:S02]  /*8cf0*/  SYNCS.PHASECHK.TRANS64.TRYWAIT P0, [R0+URZ], R2 ;  /* 0x00000002000075a7 */ /* 0x0022a400080011ff */
[----:B--2---:R-:W-:Y:S05]  /*8d00*/  @!P0 NANOSLEEP.SYNCS 0x989680 ;  /* 0x009896800000895d */ /* 0x004fea0003900000 */
[----:B------:R-:W2:Y:S02]  /*8d10*/  @!P0 SYNCS.PHASECHK.TRANS64 P0, [R0+URZ], R2 ;  /* 0x00000002000085a7 */ /* 0x000ea400080010ff */
[----:B--2---:R-:W-:Y:S05]  /*8d20*/  @!P0 BRA `(.L_x_146) ;  /* 0xfffffffc00f08947 */ /* 0x004fea000383ffff */
[----:B------:R-:W-:Y:S05]  /*8d30*/  BRA `(.L_x_147) ;  /* 0xffffffa400d87947 */ /* 0x000fea000383ffff */
.L_x_47:
[----:B------:R-:W-:-:S07]  /*8d40*/  MOV R0, UR5 ;  /* 0x0000000500007c02 */ /* 0x000fce0008000f00 */
.L_x_148:
[----:B-1----:R1:W2:Y:S02]  /*8d50*/  SYNCS.PHASECHK.TRANS64.TRYWAIT P0, [R0+URZ], R2 ;  /* 0x00000002000075a7 */ /* 0x0022a400080011ff */
[----:B--2---:R-:W-:Y:S05]  /*8d60*/  @!P0 NANOSLEEP.SYNCS 0x989680 ;  /* 0x009896800000895d */ /* 0x004fea0003900000 */
[----:B------:R-:W2:Y:S02]  /*8d70*/  @!P0 SYNCS.PHASECHK.TRANS64 P0, [R0+URZ], R2 ;  /* 0x00000002000085a7 */ /* 0x000ea400080010ff */
[----:B--2---:R-:W-:Y:S05]  /*8d80*/  @!P0 BRA `(.L_x_148) ;  /* 0xfffffffc00f08947 */ /* 0x004fea000383ffff */
[----:B------:R-:W-:Y:S05]  /*8d90*/  BRA `(.L_x_149) ;  /* 0xffffffa400e87947 */ /* 0x000fea000383ffff */
.L_x_48:
[----:B------:R-:W-:-:S07]  /*8da0*/  MOV R0, UR5 ;  /* 0x0000000500007c02 */ /* 0x000fce0008000f00 */
.L_x_150:
[----:B-1----:R1:W2:Y:S02]  /*8db0*/  SYNCS.PHASECHK.TRANS64.TRYWAIT P0, [R0+URZ], R2 ;  /* 0x00000002000075a7 */ /* 0x0022a400080011ff */
[----:B--2---:R-:W-:Y:S05]  /*8dc0*/  @!P0 NANOSLEEP.SYNCS 0x989680 ;  /* 0x009896800000895d */ /* 0x004fea0003900000 */
[----:B------:R-:W2:Y:S02]  /*8dd0*/  @!P0 SYNCS.PHASECHK.TRANS64 P0, [R0+URZ], R2 ;  /* 0x00000002000085a7 */ /* 0x000ea400080010ff */
[----:B--2---:R-:W-:Y:S05]  /*8de0*/  @!P0 BRA `(.L_x_150) ;  /* 0xfffffffc00f08947 */ /* 0x004fea000383ffff */
[----:B------:R-:W-:Y:S05]  /*8df0*/  BRA `(.L_x_151) ;  /* 0xffffffa400f87947 */ /* 0x000fea000383ffff */
.L_x_49:
[----:B------:R-:W-:-:S07]  /*8e00*/  MOV R0, UR5 ;  /* 0x0000000500007c02 */ /* 0x000fce0008000f00 */
.L_x_152:
[----:B-1----:R1:W2:Y:S02]  /*8e10*/  SYNCS.PHASECHK.TRANS64.TRYWAIT P0, [R0+URZ], R2 ;  /* 0x00000002000075a7 */ /* 0x0022a400080011ff */
[----:B--2---:R-:W-:Y:S05]  /*8e20*/  @!P0 NANOSLEEP.SYNCS 0x989680 ;  /* 0x009896800000895d */ /* 0x004fea0003900000 */
[----:B------:R-:W2:Y:S02]  /*8e30*/  @!P0 SYNCS.PHASECHK.TRANS64 P0, [R0+URZ], R2 ;  /* 0x00000002000085a7 */ /* 0x000ea400080010ff */
[----:B--2---:R-:W-:Y:S05]  /*8e40*/  @!P0 BRA `(.L_x_152) ;  /* 0xfffffffc00f08947 */ /* 0x004fea000383ffff */
[----:B------:R-:W-:Y:S05]  /*8e50*/  BRA `(.L_x_153) ;  /* 0xffffffa800087947 */ /* 0x000fea000383ffff */
.L_x_50:
[----:B------:R-:W-:-:S07]  /*8e60*/  MOV R0, UR5 ;  /* 0x0000000500007c02 */ /* 0x000fce0008000f00 */
.L_x_154:
[----:B-1----:R1:W2:Y:S02]  /*8e70*/  SYNCS.PHASECHK.TRANS64.TRYWAIT P0, [R0+URZ], R2 ;  /* 0x00000002000075a7 */ /* 0x0022a400080011ff */
[----:B--2---:R-:W-:Y:S05]  /*8e80*/  @!P0 NANOSLEEP.SYNCS 0x989680 ;  /* 0x009896800000895d */ /* 0x004fea0003900000 */
[----:B------:R-:W2:Y:S02]  /*8e90*/  @!P0 SYNCS.PHASECHK.TRANS64 P0, [R0+URZ], R2 ;  /* 0x00000002000085a7 */ /* 0x000ea400080010ff */
[----:B--2---:R-:W-:Y:S05]  /*8ea0*/  @!P0 BRA `(.L_x_154) ;  /* 0xfffffffc00f08947 */ /* 0x004fea000383ffff */
[----:B------:R-:W-:Y:S05]  /*8eb0*/  BRA `(.L_x_155) ;  /* 0xffffffa800187947 */ /* 0x000fea000383ffff */
.L_x_51:
[----:B------:R-:W-:-:S07]  /*8ec0*/  MOV R0, UR5 ;  /* 0x0000000500007c02 */ /* 0x000fce0008000f00 */
.L_x_156:
[----:B-1----:R1:W2:Y:S02]  /*8ed0*/  SYNCS.PHASECHK.TRANS64.TRYWAIT P0, [R0+URZ], R2 ;  /* 0x00000002000075a7 */ /* 0x0022a400080011ff */
[----:B--2---:R-:W-:Y:S05]  /*8ee0*/  @!P0 NANOSLEEP.SYNCS 0x989680 ;  /* 0x009896800000895d */ /* 0x004fea0003900000 */
[----:B------:R-:W2:Y:S02]  /*8ef0*/  @!P0 SYNCS.PHASECHK.TRANS64 P0, [R0+URZ], R2 ;  /* 0x00000002000085a7 */ /* 0x000ea400080010ff */
[----:B--2---:R-:W-:Y:S05]  /*8f00*/  @!P0 BRA `(.L_x_156) ;  /* 0xfffffffc00f08947 */ /* 0x004fea000383ffff */
[----:B------:R-:W-:Y:S05]  /*8f10*/  BRA `(.L_x_157) ;  /* 0xffffffa800287947 */ /* 0x000fea000383ffff */
.L_x_52:
[----:B------:R-:W-:-:S07]  /*8f20*/  MOV R0, UR5 ;  /* 0x0000000500007c02 */ /* 0x000fce0008000f00 */
.L_x_158:
[----:B-1----:R1:W2:Y:S02]  /*8f30*/  SYNCS.PHASECHK.TRANS64.TRYWAIT P0, [R0+URZ], R2 ;  /* 0x00000002000075a7 */ /* 0x0022a400080011ff */
[----:B--2---:R-:W-:Y:S05]  /*8f40*/  @!P0 NANOSLEEP.SYNCS 0x989680 ;  /* 0x009896800000895d */ /* 0x004fea0003900000 */
[----:B------:R-:W2:Y:S02]  /*8f50*/  @!P0 SYNCS.PHASECHK.TRANS64 P0, [R0+URZ], R2 ;  /* 0x00000002000085a7 */ /* 0x000ea400080010ff */
[----:B--2---:R-:W-:Y:S05]  /*8f60*/  @!P0 BRA `(.L_x_158) ;  /* 0xfffffffc00f08947 */ /* 0x004fea000383ffff */
[----:B------:R-:W-:Y:S05]  /*8f70*/  BRA `(.L_x_159) ;  /* 0xffffffa800387947 */ /* 0x000fea000383ffff */
.L_x_53:
[----:B------:R-:W-:-:S07]  /*8f80*/  MOV R0, UR5 ;  /* 0x0000000500007c02 */ /* 0x000fce0008000f00 */
.L_x_160:
[----:B-1----:R1:W2:Y:S02]  /*8f90*/  SYNCS.PHASECHK.TRANS64.TRYWAIT P0, [R0+URZ], R2 ;  /* 0x00000002000075a7 */ /* 0x0022a400080011ff */
[----:B--2---:R-:W-:Y:S05]  /*8fa0*/  @!P0 NANOSLEEP.SYNCS 0x989680 ;  /* 0x009896800000895d */ /* 0x004fea0003900000 */
[----:B------:R-:W2:Y:S02]  /*8fb0*/  @!P0 SYNCS.PHASECHK.TRANS64 P0, [R0+URZ], R2 ;  /* 0x00000002000085a7 */ /* 0x000ea400080010ff */
[----:B--2---:R-:W-:Y:S05]  /*8fc0*/  @!P0 BRA `(.L_x_160) ;  /* 0xfffffffc00f08947 */ /* 0x004fea000383ffff */
[----:B------:R-:W-:Y:S05]  /*8fd0*/  BRA `(.L_x_161) ;  /* 0xffffffa800487947 */ /* 0x000fea000383ffff */
.L_x_54:
[----:B------:R-:W-:-:S07]  /*8fe0*/  MOV R0, UR5 ;  /* 0x0000000500007c02 */ /* 0x000fce0008000f00 */
.L_x_162:
[----:B-1----:R1:W2:Y:S02]  /*8ff0*/  SYNCS.PHASECHK.TRANS64.TRYWAIT P0, [R0+URZ], R2 ;  /* 0x00000002000075a7 */ /* 0x0022a400080011ff */
[----:B--2---:R-:W-:Y:S05]  /*9000*/  @!P0 NANOSLEEP.SYNCS 0x989680 ;  /* 0x009896800000895d */ /* 0x004fea0003900000 */
[----:B------:R-:W2:Y:S02]  /*9010*/  @!P0 SYNCS.PHASECHK.TRANS64 P0, [R0+URZ], R2 ;  /* 0x00000002000085a7 */ /* 0x000ea400080010ff */
[----:B--2---:R-:W-:Y:S05]  /*9020*/  @!P0 BRA `(.L_x_162) ;  /* 0xfffffffc00f08947 */ /* 0x004fea000383ffff */
[----:B------:R-:W-:Y:S05]  /*9030*/  BRA `(.L_x_163) ;  /* 0xffffffa800587947 */ /* 0x000fea000383ffff */
.L_x_55:
[----:B------:R-:W-:-:S07]  /*9040*/  MOV R0, UR5 ;  /* 0x0000000500007c02 */ /* 0x000fce0008000f00 */
.L_x_164:
[----:B-1----:R1:W2:Y:S02]  /*9050*/  SYNCS.PHASECHK.TRANS64.TRYWAIT P0, [R0+URZ], R2 ;  /* 0x00000002000075a7 */ /* 0x0022a400080011ff */
[----:B--2---:R-:W-:Y:S05]  /*9060*/  @!P0 NANOSLEEP.SYNCS 0x989680 ;  /* 0x009896800000895d */ /* 0x004fea0003900000 */
[----:B------:R-:W2:Y:S02]  /*9070*/  @!P0 SYNCS.PHASECHK.TRANS64 P0, [R0+URZ], R2 ;  /* 0x00000002000085a7 */ /* 0x000ea400080010ff */
[----:B--2---:R-:W-:Y:S05]  /*9080*/  @!P0 BRA `(.L_x_164) ;  /* 0xfffffffc00f08947 */ /* 0x004fea000383ffff */
[----:B------:R-:W-:Y:S05]  /*9090*/  BRA `(.L_x_165) ;  /* 0xffffffa800687947 */ /* 0x000fea000383ffff */
.L_x_56:
[----:B------:R-:W-:-:S07]  /*90a0*/  MOV R0, UR5 ;  /* 0x0000000500007c02 */ /* 0x000fce0008000f00 */
.L_x_166:
[----:B-1----:R1:W2:Y:S02]  /*90b0*/  SYNCS.PHASECHK.TRANS64.TRYWAIT P0, [R0+URZ], R2 ;  /* 0x00000002000075a7 */ /* 0x0022a400080011ff */
[----:B--2---:R-:W-:Y:S05]  /*90c0*/  @!P0 NANOSLEEP.SYNCS 0x989680 ;  /* 0x009896800000895d */ /* 0x004fea0003900000 */
[----:B------:R-:W2:Y:S02]  /*90d0*/  @!P0 SYNCS.PHASECHK.TRANS64 P0, [R0+URZ], R2 ;  /* 0x00000002000085a7 */ /* 0x000ea400080010ff */
[----:B--2---:R-:W-:Y:S05]  /*90e0*/  @!P0 BRA `(.L_x_166) ;  /* 0xfffffffc00f08947 */ /* 0x004fea000383ffff */
[----:B------:R-:W-:Y:S05]  /*90f0*/  BRA `(.L_x_167) ;  /* 0xffffffa800787947 */ /* 0x000fea000383ffff */
.L_x_57:
[----:B------:R-:W-:-:S07]  /*9100*/  MOV R0, UR5 ;  /* 0x0000000500007c02 */ /* 0x000fce0008000f00 */
.L_x_168:
[----:B-1----:R1:W2:Y:S02]  /*9110*/  SYNCS.PHASECHK.TRANS64.TRYWAIT P0, [R0+URZ], R2 ;  /* 0x00000002000075a7 */ /* 0x0022a400080011ff */
[----:B--2---:R-:W-:Y:S05]  /*9120*/  @!P0 NANOSLEEP.SYNCS 0x989680 ;  /* 0x009896800000895d */ /* 0x004fea0003900000 */
[----:B------:R-:W2:Y:S02]  /*9130*/  @!P0 SYNCS.PHASECHK.TRANS64 P0, [R0+URZ], R2 ;  /* 0x00000002000085a7 */ /* 0x000ea400080010ff */
[----:B--2---:R-:W-:Y:S05]  /*9140*/  @!P0 BRA `(.L_x_168) ;  /* 0xfffffffc00f08947 */ /* 0x004fea000383ffff */
[----:B------:R-:W-:Y:S05]  /*9150*/  BRA `(.L_x_169) ;  /* 0xffffffa800887947 */ /* 0x000fea000383ffff */
.L_x_58:
[----:B------:R-:W-:-:S07]  /*9160*/  MOV R0, UR5 ;  /* 0x0000000500007c02 */ /* 0x000fce0008000f00 */
.L_x_170:
[----:B-1----:R1:W2:Y:S02]  /*9170*/  SYNCS.PHASECHK.TRANS64.TRYWAIT P0, [R0+URZ], R2 ;  /* 0x00000002000075a7 */ /* 0x0022a400080011ff */
[----:B--2---:R-:W-:Y:S05]  /*9180*/  @!P0 NANOSLEEP.SYNCS 0x989680 ;  /* 0x009896800000895d */ /* 0x004fea0003900000 */
[----:B------:R-:W2:Y:S02]  /*9190*/  @!P0 SYNCS.PHASECHK.TRANS64 P0, [R0+URZ], R2 ;  /* 0x00000002000085a7 */ /* 0x000ea400080010ff */
[----:B--2---:R-:W-:Y:S05]  /*91a0*/  @!P0 BRA `(.L_x_170) ;  /* 0xfffffffc00f08947 */ /* 0x004fea000383ffff */
[----:B------:R-:W-:Y:S05]  /*91b0*/  BRA `(.L_x_171) ;  /* 0xffffffa800987947 */ /* 0x000fea000383ffff */
.L_x_59:
[----:B------:R-:W-:-:S07]  /*91c0*/  MOV R0, UR5 ;  /* 0x0000000500007c02 */ /* 0x000fce0008000f00 */
.L_x_172:
[----:B-1----:R1:W2:Y:S02]  /*91d0*/  SYNCS.PHASECHK.TRANS64.TRYWAIT P0, [R0+URZ], R2 ;  /* 0x00000002000075a7 */ /* 0x0022a400080011ff */
[----:B--2---:R-:W-:Y:S05]  /*91e0*/  @!P0 NANOSLEEP.SYNCS 0x989680 ;  /* 0x009896800000895d */ /* 0x004fea0003900000 */
[----:B------:R-:W2:Y:S02]  /*91f0*/  @!P0 SYNCS.PHASECHK.TRANS64 P0, [R0+URZ], R2 ;  /* 0x00000002000085a7 */ /* 0x000ea400080010ff */
[----:B--2---:R-:W-:Y:S05]  /*9200*/  @!P0 BRA `(.L_x_172) ;  /* 0xfffffffc00f08947 */ /* 0x004fea000383ffff */
[----:B------:R-:W-:Y:S05]  /*9210*/  BRA `(.L_x_173) ;  /* 0xffffffa800a87947 */ /* 0x000fea000383ffff */
.L_x_60:
[----:B------:R-:W-:-:S07]  /*9220*/  MOV R0, UR5 ;  /* 0x0000000500007c02 */ /* 0x000fce0008000f00 */
.L_x_174:
[----:B-1----:R1:W2:Y:S02]  /*9230*/  SYNCS.PHASECHK.TRANS64.TRYWAIT P0, [R0+URZ], R2 ;  /* 0x00000002000075a7 */ /* 0x0022a400080011ff */
[----:B--2---:R-:W-:Y:S05]  /*9240*/  @!P0 NANOSLEEP.SYNCS 0x989680 ;  /* 0x009896800000895d */ /* 0x004fea0003900000 */
[----:B------:R-:W2:Y:S02]  /*9250*/  @!P0 SYNCS.PHASECHK.TRANS64 P0, [R0+URZ], R2 ;  /* 0x00000002000085a7 */ /* 0x000ea400080010ff */
[----:B--2---:R-:W-:Y:S05]  /*9260*/  @!P0 BRA `(.L_x_174) ;  /* 0xfffffffc00f08947 */ /* 0x004fea000383ffff */
[----:B------:R-:W-:Y:S05]  /*9270*/  BRA `(.L_x_175) ;  /* 0xffffffa800b87947 */ /* 0x000fea000383ffff */
.L_x_61:
[----:B------:R-:W-:-:S07]  /*9280*/  MOV R0, UR5 ;  /* 0x0000000500007c02 */ /* 0x000fce0008000f00 */
.L_x_176:
[----:B-1----:R1:W2:Y:S02]  /*9290*/  SYNCS.PHASECHK.TRANS64.TRYWAIT P0, [R0+URZ], R2 ;  /* 0x00000002000075a7 */ /* 0x0022a400080011ff */
[----:B--2---:R-:W-:Y:S05]  /*92a0*/  @!P0 NANOSLEEP.SYNCS 0x989680 ;  /* 0x009896800000895d */ /* 0x004fea0003900000 */
[----:B------:R-:W2:Y:S02]  /*92b0*/  @!P0 SYNCS.PHASECHK.TRANS64 P0, [R0+URZ], R2 ;  /* 0x00000002000085a7 */ /* 0x000ea400080010ff */
[----:B--2---:R-:W-:Y:S05]  /*92c0*/  @!P0 BRA `(.L_x_176) ;  /* 0xfffffffc00f08947 */ /* 0x004fea000383ffff */
[----:B------:R-:W-:Y:S05]  /*92d0*/  BRA `(.L_x_177) ;  /* 0xffffffa800c87947 */ /* 0x000fea000383ffff */
.L_x_62:
[----:B------:R-:W-:-:S07]  /*92e0*/  MOV R0, UR5 ;  /* 0x0000000500007c02 */ /* 0x000fce0008000f00 */
.L_x_178:
[----:B-1----:R1:W2:Y:S02]  /*92f0*/  SYNCS.PHASECHK.TRANS64.TRYWAIT P0, [R0+URZ], R2 ;  /* 0x00000002000075a7 */ /* 0x0022a400080011ff */
[----:B--2---:R-:W-:Y:S05]  /*9300*/  @!P0 NANOSLEEP.SYNCS 0x989680 ;  /* 0x009896800000895d */ /* 0x004fea0003900000 */
[----:B------:R-:W2:Y:S02]  /*9310*/  @!P0 SYNCS.PHASECHK.TRANS64 P0, [R0+URZ], R2 ;  /* 0x00000002000085a7 */ /* 0x000ea400080010ff */
[----:B--2---:R-:W-:Y:S05]  /*9320*/  @!P0 BRA `(.L_x_178) ;  /* 0xfffffffc00f08947 */ /* 0x004fea000383ffff */
[----:B------:R-:W-:Y:S05]  /*9330*/  BRA `(.L_x_179) ;  /* 0xffffffa800d87947 */ /* 0x000fea000383ffff */
.L_x_63:
[----:B------:R-:W-:-:S07]  /*9340*/  MOV R0, UR5 ;  /* 0x0000000500007c02 */ /* 0x000fce0008000f00 */
.L_x_180:
[----:B-1----:R1:W2:Y:S02]  /*9350*/  SYNCS.PHASECHK.TRANS64.TRYWAIT P0, [R0+URZ], R2 ;  /* 0x00000002000075a7 */ /* 0x0022a400080011ff */
[----:B--2---:R-:W-:Y:S05]  /*9360*/  @!P0 NANOSLEEP.SYNCS 0x989680 ;  /* 0x009896800000895d */ /* 0x004fea0003900000 */
[----:B------:R-:W2:Y:S02]  /*9370*/  @!P0 SYNCS.PHASECHK.TRANS64 P0, [R0+URZ], R2 ;  /* 0x00000002000085a7 */ /* 0x000ea400080010ff */
[----:B--2---:R-:W-:Y:S05]  /*9380*/  @!P0 BRA `(.L_x_180) ;  /* 0xfffffffc00f08947 */ /* 0x004fea000383ffff */
[----:B------:R-:W-:Y:S05]  /*9390*/  BRA `(.L_x_181) ;  /* 0xffffffa800e87947 */ /* 0x000fea000383ffff */
.L_x_64:
[----:B------:R-:W-:-:S07]  /*93a0*/  MOV R0, UR5 ;  /* 0x0000000500007c02 */ /* 0x000fce0008000f00 */
.L_x_182:
[----:B-1----:R1:W2:Y:S02]  /*93b0*/  SYNCS.PHASECHK.TRANS64.TRYWAIT P0, [R0+URZ], R2 ;  /* 0x00000002000075a7 */ /* 0x0022a400080011ff */
[----:B--2---:R-:W-:Y:S05]  /*93c0*/  @!P0 NANOSLEEP.SYNCS 0x989680 ;  /* 0x009896800000895d */ /* 0x004fea0003900000 */
[----:B------:R-:W2:Y:S02]  /*93d0*/  @!P0 SYNCS.PHASECHK.TRANS64 P0, [R0+URZ], R2 ;  /* 0x00000002000085a7 */ /* 0x000ea400080010ff */
[----:B--2---:R-:W-:Y:S05]  /*93e0*/  @!P0 BRA `(.L_x_182) ;  /* 0xfffffffc00f08947 */ /* 0x004fea000383ffff */
[----:B------:R-:W-:Y:S05]  /*93f0*/  BRA `(.L_x_183) ;  /* 0xffffffa800f87947 */ /* 0x000fea000383ffff */
.L_x_65:
[----:B------:R-:W-:-:S07]  /*9400*/  MOV R0, UR5 ;  /* 0x0000000500007c02 */ /* 0x000fce0008000f00 */
.L_x_184:
[----:B-1----:R1:W2:Y:S02]  /*9410*/  SYNCS.PHASECHK.TRANS64.TRYWAIT P0, [R0+URZ], R2 ;  /* 0x00000002000075a7 */ /* 0x0022a400080011ff */
[----:B--2---:R-:W-:Y:S05]  /*9420*/  @!P0 NANOSLEEP.SYNCS 0x989680 ;  /* 0x009896800000895d */ /* 0x004fea0003900000 */
[----:B------:R-:W2:Y:S02]  /*9430*/  @!P0 SYNCS.PHASECHK.TRANS64 P0, [R0+URZ], R2 ;  /* 0x00000002000085a7 */ /* 0x000ea400080010ff */
[----:B--2---:R-:W-:Y:S05]  /*9440*/  @!P0 BRA `(.L_x_184) ;  /* 0xfffffffc00f08947 */ /* 0x004fea000383ffff */
[----:B------:R-:W-:Y:S05]  /*9450*/  BRA `(.L_x_185) ;  /* 0xffffffac00087947 */ /* 0x000fea000383ffff */
.L_x_66:
[----:B------:R-:W-:-:S07]  /*9460*/  MOV R0, UR5 ;  /* 0x0000000500007c02 */ /* 0x000fce0008000f00 */
.L_x_186:
[----:B-1----:R1:W2:Y:S02]  /*9470*/  SYNCS.PHASECHK.TRANS64.TRYWAIT P0, [R0+URZ], R2 ;  /* 0x00000002000075a7 */ /* 0x0022a400080011ff */
[----:B--2---:R-:W-:Y:S05]  /*9480*/  @!P0 NANOSLEEP.SYNCS 0x989680 ;  /* 0x009896800000895d */ /* 0x004fea0003900000 */
[----:B------:R-:W2:Y:S02]  /*9490*/  @!P0 SYNCS.PHASECHK.TRANS64 P0, [R0+URZ], R2 ;  /* 0x00000002000085a7 */ /* 0x000ea400080010ff */
[----:B--2---:R-:W-:Y:S05]  /*94a0*/  @!P0 BRA `(.L_x_186) ;  /* 0xfffffffc00f08947 */ /* 0x004fea000383ffff */
[----:B------:R-:W-:Y:S05]  /*94b0*/  BRA `(.L_x_187) ;  /* 0xffffffac00187947 */ /* 0x000fea000383ffff */
.L_x_69:
[----:B------:R-:W-:-:S07]  /*94c0*/  MOV R4, UR4 ;  /* 0x0000000400047c02 */ /* 0x000fce0008000f00 */
.L_x_188:
[----:B--2---:R2:W3:Y:S02]  /*94d0*/  SYNCS.PHASECHK.TRANS64.TRYWAIT P1, [R4+URZ+0x248], R6 ;  /* 0x00024806040075a7 */ /* 0x0044e400080211ff */
[----:B---3--:R-:W-:Y:S05]  /*94e0*/  @!P1 NANOSLEEP.SYNCS 0x989680 ;  /* 0x009896800000995d */ /* 0x008fea0003900000 */
[----:B------:R-:W3:Y:S02]  /*94f0*/  @!P1 SYNCS.PHASECHK.TRANS64 P1, [R4+URZ+0x248], R6 ;  /* 0x00024806040095a7 */ /* 0x000ee400080210ff */
[----:B---3--:R-:W-:Y:S05]  /*9500*/  @!P1 BRA `(.L_x_188) ;  /* 0xfffffffc00f09947 */ /* 0x008fea000383ffff */
[----:B------:R-:W-:Y:S05]  /*9510*/  BRA `(.L_x_189) ;  /* 0xffffffac00887947 */ /* 0x000fea000383ffff */
.L_x_70:
[----:B--2---:R-:W-:-:S07]  /*9520*/  MOV R4, UR4 ;  /* 0x0000000400047c02 */ /* 0x004fce0008000f00 */
.L_x_190:
[----:B--2---:R2:W3:Y:S02]  /*9530*/  SYNCS.PHASECHK.TRANS64.TRYWAIT P1, [R4+URZ+0x240], R5 ;  /* 0x00024005040075a7 */ /* 0x0044e400080211ff */
[----:B---3--:R-:W-:Y:S05]  /*9540*/  @!P1 NANOSLEEP.SYNCS 0x989680 ;  /* 0x009896800000995d */ /* 0x008fea0003900000 */
[----:B------:R-:W3:Y:S02]  /*9550*/  @!P1 SYNCS.PHASECHK.TRANS64 P1, [R4+URZ+0x240], R5 ;  /* 0x00024005040095a7 */ /* 0x000ee400080210ff */
[----:B---3--:R-:W-:Y:S05]  /*9560*/  @!P1 BRA `(.L_x_190) ;  /* 0xfffffffc00f09947 */ /* 0x008fea000383ffff */
[----:B------:R-:W-:Y:S05]  /*9570*/  BRA `(.L_x_191) ;  /* 0xffffffac00907947 */ /* 0x000fea000383ffff */
.L_x_78:
[----:B------:R-:W-:-:S07]  /*9580*/  MOV R0, UR15 ;  /* 0x0000000f00007c02 */ /* 0x000fce0008000f00 */
.L_x_192:
[----:B-1----:R1:W2:Y:S02]  /*9590*/  SYNCS.PHASECHK.TRANS64.TRYWAIT P0, [R0+URZ+0x240], R4 ;  /* 0x00024004000075a7 */ /* 0x0022a400080011ff */
[----:B--2---:R-:W-:Y:S05]  /*95a0*/  @!P0 NANOSLEEP.SYNCS 0x989680 ;  /* 0x009896800000895d */ /* 0x004fea0003900000 */
[----:B------:R-:W2:Y:S02]  /*95b0*/  @!P0 SYNCS.PHASECHK.TRANS64 P0, [R0+URZ+0x240], R4 ;  /* 0x00024004000085a7 */ /* 0x000ea400080010ff */
[----:B--2---:R-:W-:Y:S05]  /*95c0*/  @!P0 BRA `(.L_x_192) ;  /* 0xfffffffc00f08947 */ /* 0x004fea000383ffff */
[----:B------:R-:W-:Y:S05]  /*95d0*/  BRA `(.L_x_193) ;  /* 0xffffffb400007947 */ /* 0x000fea000383ffff */
.L_x_79:
[----:B------:R-:W-:-:S07]  /*95e0*/  MOV R4, UR19 ;  /* 0x0000001300047c02 */ /* 0x000fce0008000f00 */
.L_x_194:
[----:B-1----:R1:W2:Y:S02]  /*95f0*/  SYNCS.PHASECHK.TRANS64.TRYWAIT P0, [R4+URZ+0x260], R0 ;  /* 0x00026000040075a7 */ /* 0x0022a400080011ff */
[----:B--2---:R-:W-:Y:S05]  /*9600*/  @!P0 NANOSLEEP.SYNCS 0x989680 ;  /* 0x009896800000895d */ /* 0x004fea0003900000 */
[----:B------:R-:W2:Y:S02]  /*9610*/  @!P0 SYNCS.PHASECHK.TRANS64 P0, [R4+URZ+0x260], R0 ;  /* 0x00026000040085a7 */ /* 0x000ea400080010ff */
[----:B--2---:R-:W-:Y:S05]  /*9620*/  @!P0 BRA `(.L_x_194) ;  /* 0xfffffffc00f08947 */ /* 0x004fea000383ffff */
[----:B------:R-:W-:Y:S05]  /*9630*/  BRA `(.L_x_195) ;  /* 0xffffffb4001c7947 */ /* 0x000fea000383ffff */
.L_x_82:
[----:B-1----:R-:W-:Y:S07]  /*9640*/  MOV R0, UR12 ;  /* 0x0000000c00007c02 */ /* 0x002fee0008000f00 */
.L_x_196:
[----:B-1----:R1:W2:Y:S02]  /*9650*/  SYNCS.PHASECHK.TRANS64.TRYWAIT P0, [R0+URZ], R5 ;  /* 0x00000005000075a7 */ /* 0x0022a400080011ff */
[----:B--2---:R-:W-:Y:S05]  /*9660*/  @!P0 NANOSLEEP.SYNCS 0x989680 ;  /* 0x009896800000895d */ /* 0x004fea0003900000 */
[----:B------:R-:W2:Y:S02]  /*9670*/  @!P0 SYNCS.PHASECHK.TRANS64 P0, [R0+URZ], R5 ;  /* 0x00000005000085a7 */ /* 0x000ea400080010ff */
[----:B--2---:R-:W-:Y:S05]  /*9680*/  @!P0 BRA `(.L_x_196) ;  /* 0xfffffffc00f08947 */ /* 0x004fea000383ffff */
[----:B------:R-:W-:Y:S05]  /*9690*/  BRA `(.L_x_81) ;  /* 0xffffffb400407947 */ /* 0x000fea000383ffff */
.L_x_85:
[----:B------:R-:W-:-:S07]  /*96a0*/  MOV R0, UR4 ;  /* 0x0000000400007c02 */ /* 0x000fce0008000f00 */
.L_x_197:
[----:B-1----:R1:W3:Y:S02]  /*96b0*/  SYNCS.PHASECHK.TRANS64.TRYWAIT P0, [R0+URZ], R2 ;  /* 0x00000002000075a7 */ /* 0x0022e400080011ff */
[----:B---3--:R-:W-:Y:S05]  /*96c0*/  @!P0 NANOSLEEP.SYNCS 0x989680 ;  /* 0x009896800000895d */ /* 0x008fea0003900000 */
[----:B------:R-:W3:Y:S02]  /*96d0*/  @!P0 SYNCS.PHASECHK.TRANS64 P0, [R0+URZ], R2 ;  /* 0x00000002000085a7 */ /* 0x000ee400080010ff */
[----:B---3--:R-:W-:Y:S05]  /*96e0*/  @!P0 BRA `(.L_x_197) ;  /* 0xfffffffc00f08947 */ /* 0x008fea000383ffff */
[----:B------:R-:W-:Y:S05]  /*96f0*/  BRA `(.L_x_198) ;  /* 0xffffffb400ec7947 */ /* 0x000fea000383ffff */
.L_x_86:
[----:B------:R-:W-:-:S07]  /*9700*/  MOV R0, UR4 ;  /* 0x0000000400007c02 */ /* 0x000fce0008000f00 */
.L_x_199:
[----:B-1----:R1:W2:Y:S02]  /*9710*/  SYNCS.PHASECHK.TRANS64.TRYWAIT P0, [R0+URZ], R2 ;  /* 0x00000002000075a7 */ /* 0x0022a400080011ff */
[----:B--2---:R-:W-:Y:S05]  /*9720*/  @!P0 NANOSLEEP.SYNCS 0x989680 ;  /* 0x009896800000895d */ /* 0x004fea0003900000 */
[----:B------:R-:W2:Y:S02]  /*9730*/  @!P0 SYNCS.PHASECHK.TRANS64 P0, [R0+URZ], R2 ;  /* 0x00000002000085a7 */ /* 0x000ea400080010ff */
[----:B--2---:R-:W-:Y:S05]  /*9740*/  @!P0 BRA `(.L_x_199) ;  /* 0xfffffffc00f08947 */ /* 0x004fea000383ffff */
[----:B------:R-:W-:Y:S05]  /*9750*/  BRA `(.L_x_200) ;  /* 0xffffffb400f87947 */ /* 0x000fea000383ffff */
.L_x_91:
[----:B------:R-:W-:Y:S07]  /*9760*/  MOV R0, UR28 ;  /* 0x0000001c00007c02 */ /* 0x000fee0008000f00 */
.L_x_201:
[----:B--2---:R2:W3:Y:S02]  /*9770*/  SYNCS.PHASECHK.TRANS64.TRYWAIT P0, [R0+URZ+0x240], R3 ;  /* 0x00024003000075a7 */ /* 0x0044e400080011ff */
[----:B---3--:R-:W-:Y:S05]  /*9780*/  @!P0 NANOSLEEP.SYNCS 0x989680 ;  /* 0x009896800000895d */ /* 0x008fea0003900000 */
[----:B------:R-:W3:Y:S02]  /*9790*/  @!P0 SYNCS.PHASECHK.TRANS64 P0, [R0+URZ+0x240], R3 ;  /* 0x00024003000085a7 */ /* 0x000ee400080010ff */
[----:B---3--:R-:W-:Y:S05]  /*97a0*/  @!P0 BRA `(.L_x_201) ;  /* 0xfffffffc00f08947 */ /* 0x008fea000383ffff */
[----:B------:R-:W-:Y:S05]  /*97b0*/  BRA `(.L_x_202) ;  /* 0xffffffbc00207947 */ /* 0x000fea000383ffff */
.L_x_94:
[----:B------:R-:W-:Y:S07]  /*97c0*/  MOV R0, UR28 ;  /* 0x0000001c00007c02 */ /* 0x000fee0008000f00 */
.L_x_203:
[----:B--2---:R2:W3:Y:S02]  /*97d0*/  SYNCS.PHASECHK.TRANS64.TRYWAIT P3, [R0+URZ+0x238], R12 ;  /* 0x0002380c000075a7 */ /* 0x0044e400080611ff */
[----:B---3--:R-:W-:Y:S05]  /*97e0*/  @!P3 NANOSLEEP.SYNCS 0x989680 ;  /* 0x009896800000b95d */ /* 0x008fea0003900000 */
[----:B------:R-:W3:Y:S02]  /*97f0*/  @!P3 SYNCS.PHASECHK.TRANS64 P3, [R0+URZ+0x238], R12 ;  /* 0x0002380c0000b5a7 */ /* 0x000ee400080610ff */
[----:B---3--:R-:W-:Y:S05]  /*9800*/  @!P3 BRA `(.L_x_203) ;  /* 0xfffffffc00f0b947 */ /* 0x008fea000383ffff */
[----:B------:R-:W-:Y:S05]  /*9810*/  BRA `(.L_x_93) ;  /* 0xffffffc0007c7947 */ /* 0x000fea000383ffff */
.L_x_97:
[----:B--2---:R-:W-:Y:S07]  /*9820*/  MOV R0, UR28 ;  /* 0x0000001c00007c02 */ /* 0x004fee0008000f00 */
.L_x_204:
[----:B--2---:R2:W3:Y:S02]  /*9830*/  SYNCS.PHASECHK.TRANS64.TRYWAIT P0, [R0+URZ+0x228], R3 ;  /* 0x00022803000075a7 */ /* 0x0044e400080011ff */
[----:B---3--:R-:W-:Y:S05]  /*9840*/  @!P0 NANOSLEEP.SYNCS 0x989680 ;  /* 0x009896800000895d */ /* 0x008fea0003900000 */
[----:B------:R-:W3:Y:S02]  /*9850*/  @!P0 SYNCS.PHASECHK.TRANS64 P0, [R0+URZ+0x228], R3 ;  /* 0x00022803000085a7 */ /* 0x000ee400080010ff */
[----:B---3--:R-:W-:Y:S05]  /*9860*/  @!P0 BRA `(.L_x_204) ;  /* 0xfffffffc00f08947 */ /* 0x008fea000383ffff */
[----:B------:R-:W-:Y:S05]  /*9870*/  BRA `(.L_x_205) ;  /* 0xffffffc000c87947 */ /* 0x000fea000383ffff */
.L_x_100:
[----:B------:R-:W-:Y:S07]  /*9880*/  MOV R0, UR43 ;  /* 0x0000002b00007c02 */ /* 0x000fee0008000f00 */
.L_x_206:
[----:B-1----:R1:W2:Y:S02]  /*9890*/  SYNCS.PHASECHK.TRANS64.TRYWAIT P0, [R0+URZ+0x240], R2 ;  /* 0x00024002000075a7 */ /* 0x0022a400080011ff */
[----:B--2---:R-:W-:Y:S05]  /*98a0*/  @!P0 NANOSLEEP.SYNCS 0x989680 ;  /* 0x009896800000895d */ /* 0x004fea0003900000 */
[----:B------:R-:W2:Y:S02]  /*98b0*/  @!P0 SYNCS.PHASECHK.TRANS64 P0, [R0+URZ+0x240], R2 ;  /* 0x00024002000085a7 */ /* 0x000ea400080010ff */
[----:B--2---:R-:W-:Y:S05]  /*98c0*/  @!P0 BRA `(.L_x_206) ;  /* 0xfffffffc00f08947 */ /* 0x004fea000383ffff */
[----:B------:R-:W-:Y:S05]  /*98d0*/  BRA `(.L_x_207) ;  /* 0xffffffc800607947 */ /* 0x000fea000383ffff */
.L_x_111:
[----:B-1----:R-:W-:Y:S04]  /*98e0*/  MOV R3, UR43 ;  /* 0x0000002b00037c02 */ /* 0x002fe80008000f00 */
[----:B------:R1:W2:Y:S03]  /*98f0*/  SYNCS.PHASECHK.TRANS64.TRYWAIT P1, [R3+URZ+0x220], R4 ;  /* 0x00022004030075a7 */ /* 0x0002a600080211ff */
[----:B--2---:R-:W-:Y:S05]  /*9900*/  @!P1 NANOSLEEP.SYNCS 0x989680 ;  /* 0x009896800000995d */ /* 0x004fea0003900000 */
[----:B------:R-:W2:Y:S02]  /*9910*/  @!P1 SYNCS.PHASECHK.TRANS64 P1, [R3+URZ+0x220], R4 ;  /* 0x00022004030095a7 */ /* 0x000ea400080210ff */
[----:B--2---:R-:W-:Y:S05]  /*9920*/  @!P1 BRA `(.L_x_111) ;  /* 0xfffffffc00ec9947 */ /* 0x004fea000383ffff */
[----:B------:R-:W-:Y:S05]  /*9930*/  BRA `(.L_x_110) ;  /* 0xffffffd400bc7947 */ /* 0x000fea000383ffff */
.L_x_113:
[----:B-1----:R1:W4:Y:S02]  /*9940*/  SYNCS.PHASECHK.TRANS64.TRYWAIT P1, [R22+URZ+0x250], R0 ;  /* 0x00025000160075a7 */ /* 0x00232400080211ff */
[----:B----4-:R-:W-:Y:S05]  /*9950*/  @!P1 NANOSLEEP.SYNCS 0x989680 ;  /* 0x009896800000995d */ /* 0x010fea0003900000 */
[----:B------:R-:W4:Y:S02]  /*9960*/  @!P1 SYNCS.PHASECHK.TRANS64 P1, [R22+URZ+0x250], R0 ;  /* 0x00025000160095a7 */ /* 0x000f2400080210ff */
[----:B----4-:R-:W-:Y:S05]  /*9970*/  @!P1 BRA `(.L_x_113) ;  /* 0xfffffffc00f09947 */ /* 0x010fea000383ffff */
[----:B------:R-:W-:Y:S05]  /*9980*/  BRA `(.L_x_112) ;  /* 0xffffffd800047947 */ /* 0x000fea000383ffff */
        .weak           $__internal_0_$__cuda_sm10x_tcgen05_guardrail_trap_col_being_dealloced_not_returned_by_alloc
        .type           $__internal_0_$__cuda_sm10x_tcgen05_guardrail_trap_col_being_dealloced_not_returned_by_alloc,@function
        .size           $__internal_0_$__cuda_sm10x_tcgen05_guardrail_trap_col_being_dealloced_not_returned_by_alloc,($__internal_1_$__cuda_sm10x_tcgen05_guardrail_trap_phase_invalid_during_alloc - $__internal_0_$__cuda_sm10x_tcgen05_guardrail_trap_col_being_dealloced_not_returned_by_alloc)
$__internal_0_$__cuda_sm10x_tcgen05_guardrail_trap_col_being_dealloced_not_returned_by_alloc:
[----:B------:R-:W-:Y:S05]  /*9990*/  BPT.TRAP 0x1 ;  /* 0x000000040000795c */ /* 0x000fea0000300000 */
[----:B------:R-:W-:-:S04]  /*99a0*/  HFMA2 R3, -RZ, RZ, 0, 0 ;  /* 0x00000000ff037431 */ /* 0x000fc800000001ff */
[----:B------:R-:W-:Y:S05]  /*99b0*/  RET.REL.NODEC R2 `(_ZN7cutlass13device_kernelINS_4conv6kernel13ConvUniversalINS1_16ConvProblemShapeILNS1_8OperatorE1ELi3EEENS1_10collective14CollectiveConvINS1_47MainloopSm100TmaUmmaWarpSpecializedImplicitGemmILS5_1ELi34ELi3ELi1ELi2EN4cute5tupleIJNSA_1CILi1EEESD_SD_EEEEENSB_IJNSC_ILi128EEENSC_ILi64EEENSB_IJNSC_ILi32EEEEEEEEENS_12float_e4m3_tESL_NSA_8TiledMMAINSA_8MMA_AtomIJNSA_10MMA_TraitsINSA_19SM100_MMA_F8F6F4_SSEJSL_SL_fSG_SH_NSA_17integral_constantINSA_4UMMA5MajorELSS_0EEENSQ_ISS_LSS_1EEENSQ_INSR_7ScaleInELSV_0EEESW_EEEEEENSA_6LayoutISE_NSB_IJNSC_ILi0EEES10_S10_EEEEENSB_IJNSA_10UnderscoreES13_S13_EEEEENS7_6detail27Sm100ImplicitGemmTileTraitsINSA_20SM90_TMA_LOAD_IM2COLENSA_14ComposedLayoutINSA_7SwizzleILi1ELi4ELi3EEENSA_18smem_ptr_flag_bitsILi8EEENSZ_INSB_IJNSC_ILi8EEESI_EEENSB_IJSI_SD_EEEEEEEvEENS17_INSA_13SM90_TMA_LOADENS19_INS1A_ILi2ELi4ELi3EEES1D_NSZ_INSB_IJSH_S1E_EEENSB_IJSD_SH_EEEEEEEvEEEENS_8epilogue10collective18CollectiveEpilogueINS1S_23Sm100TmaWarpSpecializedILi1ELi1ELi64ELb0ELb0EEEJSK_NSB_IJNSZ_ISG_SD_EENSZ_ISH_SD_EEEEESL_NSB_IJNSB_IJllllEEESD_S10_EEESL_S21_NS1S_6fusion15FusionCallbacksIS1W_NS22_17LinearCombinationISL_fSL_fLNS_15FloatRoundStyleE2EEESK_S1Z_JEEENSA_5SM1004TMEM4LOAD26SM100_TMEM_LOAD_32dp32b64xES18_NS19_IS1L_S1D_NSZ_INSB_IJS1E_SH_EEENSB_IJSH_SD_EEEEEEENSA_39AutoVectorizingCopyWithAssumedAlignmentILi128EEENSA_21SM90_TMA_STORE_IM2COLES2F_S2H_S2H_EEEvvEEEEvNT_6ParamsE) ;  /* 0xffffff6402907950 */ /* 0x000fea0003c3ffff */
        .weak           $__internal_1_$__cuda_sm10x_tcgen05_guardrail_trap_phase_invalid_during_alloc
        .type           $__internal_1_$__cuda_sm10x_tcgen05_guardrail_trap_phase_invalid_during_alloc,@function
        .size           $__internal_1_$__cuda_sm10x_tcgen05_guardrail_trap_phase_invalid_during_alloc,($__internal_2_$__cuda_sm10x_tcgen05_guardrail_trap_unallocated_columns_being_dealloced - $__internal_1_$__cuda_sm10x_tcgen05_guardrail_trap_phase_invalid_during_alloc)
$__internal_1_$__cuda_sm10x_tcgen05_guardrail_trap_phase_invalid_during_alloc:
[----:B------:R-:W-:Y:S05]  /*99c0*/  BPT.TRAP 0x1 ;  /* 0x000000040000795c */ /* 0x000fea0000300000 */
[----:B------:R-:W-:-:S04]  /*99d0*/  MOV R3, 0x0 ;  /* 0x0000000000037802 */ /* 0x000fc80000000f00 */
[----:B------:R-:W-:Y:S05]  /*99e0*/  RET.REL.NODEC R2 `(_ZN7cutlass13device_kernelINS_4conv6kernel13ConvUniversalINS1_16ConvProblemShapeILNS1_8OperatorE1ELi3EEENS1_10collective14CollectiveConvINS1_47MainloopSm100TmaUmmaWarpSpecializedImplicitGemmILS5_1ELi34ELi3ELi1ELi2EN4cute5tupleIJNSA_1CILi1EEESD_SD_EEEEENSB_IJNSC_ILi128EEENSC_ILi64EEENSB_IJNSC_ILi32EEEEEEEEENS_12float_e4m3_tESL_NSA_8TiledMMAINSA_8MMA_AtomIJNSA_10MMA_TraitsINSA_19SM100_MMA_F8F6F4_SSEJSL_SL_fSG_SH_NSA_17integral_constantINSA_4UMMA5MajorELSS_0EEENSQ_ISS_LSS_1EEENSQ_INSR_7ScaleInELSV_0EEESW_EEEEEENSA_6LayoutISE_NSB_IJNSC_ILi0EEES10_S10_EEEEENSB_IJNSA_10UnderscoreES13_S13_EEEEENS7_6detail27Sm100ImplicitGemmTileTraitsINSA_20SM90_TMA_LOAD_IM2COLENSA_14ComposedLayoutINSA_7SwizzleILi1ELi4ELi3EEENSA_18smem_ptr_flag_bitsILi8EEENSZ_INSB_IJNSC_ILi8EEESI_EEENSB_IJSI_SD_EEEEEEEvEENS17_INSA_13SM90_TMA_LOADENS19_INS1A_ILi2ELi4ELi3EEES1D_NSZ_INSB_IJSH_S1E_EEENSB_IJSD_SH_EEEEEEEvEEEENS_8epilogue10collective18CollectiveEpilogueINS1S_23Sm100TmaWarpSpecializedILi1ELi1ELi64ELb0ELb0EEEJSK_NSB_IJNSZ_ISG_SD_EENSZ_ISH_SD_EEEEESL_NSB_IJNSB_IJllllEEESD_S10_EEESL_S21_NS1S_6fusion15FusionCallbacksIS1W_NS22_17LinearCombinationISL_fSL_fLNS_15FloatRoundStyleE2EEESK_S1Z_JEEENSA_5SM1004TMEM4LOAD26SM100_TMEM_LOAD_32dp32b64xES18_NS19_IS1L_S1D_NSZ_INSB_IJS1E_SH_EEENSB_IJSH_SD_EEEEEEENSA_39AutoVectorizingCopyWithAssumedAlignmentILi128EEENSA_21SM90_TMA_STORE_IM2COLES2F_S2H_S2H_EEEvvEEEEvNT_6ParamsE) ;  /* 0xffffff6402847950 */ /* 0x000fea0003c3ffff */
        .weak           $__internal_2_$__cuda_sm10x_tcgen05_guardrail_trap_unallocated_columns_being_dealloced
        .type           $__internal_2_$__cuda_sm10x_tcgen05_guardrail_trap_unallocated_columns_being_dealloced,@function
        .size           $__internal_2_$__cuda_sm10x_tcgen05_guardrail_trap_unallocated_columns_being_dealloced,(.L_x_209 - $__internal_2_$__cuda_sm10x_tcgen05_guardrail_trap_unallocated_columns_being_dealloced)
$__internal_2_$__cuda_sm10x_tcgen05_guardrail_trap_unallocated_columns_being_dealloced:
[----:B------:R-:W-:Y:S05]  /*99f0*/  BPT.TRAP 0x1 ;  /* 0x000000040000795c */ /* 0x000fea0000300000 */
[----:B------:R-:W-:-:S04]  /*9a00*/  HFMA2 R3, -RZ, RZ, 0, 0 ;  /* 0x00000000ff037431 */ /* 0x000fc800000001ff */
[----:B------:R-:W-:Y:S05]  /*9a10*/  RET.REL.NODEC R2 `(_ZN7cutlass13device_kernelINS_4conv6kernel13ConvUniversalINS1_16ConvProblemShapeILNS1_8OperatorE1ELi3EEENS1_10collective14CollectiveConvINS1_47MainloopSm100TmaUmmaWarpSpecializedImplicitGemmILS5_1ELi34ELi3ELi1ELi2EN4cute5tupleIJNSA_1CILi1EEESD_SD_EEEEENSB_IJNSC_ILi128EEENSC_ILi64EEENSB_IJNSC_ILi32EEEEEEEEENS_12float_e4m3_tESL_NSA_8TiledMMAINSA_8MMA_AtomIJNSA_10MMA_TraitsINSA_19SM100_MMA_F8F6F4_SSEJSL_SL_fSG_SH_NSA_17integral_constantINSA_4UMMA5MajorELSS_0EEENSQ_ISS_LSS_1EEENSQ_INSR_7ScaleInELSV_0EEESW_EEEEEENSA_6LayoutISE_NSB_IJNSC_ILi0EEES10_S10_EEEEENSB_IJNSA_10UnderscoreES13_S13_EEEEENS7_6detail27Sm100ImplicitGemmTileTraitsINSA_20SM90_TMA_LOAD_IM2COLENSA_14ComposedLayoutINSA_7SwizzleILi1ELi4ELi3EEENSA_18smem_ptr_flag_bitsILi8EEENSZ_INSB_IJNSC_ILi8EEESI_EEENSB_IJSI_SD_EEEEEEEvEENS17_INSA_13SM90_TMA_LOADENS19_INS1A_ILi2ELi4ELi3EEES1D_NSZ_INSB_IJSH_S1E_EEENSB_IJSD_SH_EEEEEEEvEEEENS_8epilogue10collective18CollectiveEpilogueINS1S_23Sm100TmaWarpSpecializedILi1ELi1ELi64ELb0ELb0EEEJSK_NSB_IJNSZ_ISG_SD_EENSZ_ISH_SD_EEEEESL_NSB_IJNSB_IJllllEEESD_S10_EEESL_S21_NS1S_6fusion15FusionCallbacksIS1W_NS22_17LinearCombinationISL_fSL_fLNS_15FloatRoundStyleE2EEESK_S1Z_JEEENSA_5SM1004TMEM4LOAD26SM100_TMEM_LOAD_32dp32b64xES18_NS19_IS1L_S1D_NSZ_INSB_IJS1E_SH_EEENSB_IJSH_SD_EEEEEEENSA_39AutoVectorizingCopyWithAssumedAlignmentILi128EEENSA_21SM90_TMA_STORE_IM2COLES2F_S2H_S2H_EEEvvEEEEvNT_6ParamsE) ;  /* 0xffffff6402787950 */ /* 0x000fea0003c3ffff */
.L_x_208:
[----:B------:R-:W-:-:S00]  /*9a20*/  BRA `(.L_x_208) ;  /* 0xfffffffc00fc7947 */ /* 0x000fc0000383ffff */
[----:B------:R-:W-:-:S00]  /*9a30*/  NOP ;  /* 0x0000000000007918 */ /* 0x000fc00000000000 */
        /* <DEDUP_REMOVED lines=12> */
.L_x_209:


//--------------------- .nv.global.init           --------------------------
	.section	.nv.global.init,"aw",@progbits
.nv.global.init:
	.type		$str$29,@object
	.size		$str$29,($str$30 - $str$29)
$str$29:
        /*0000*/ 	.byte	0x28, 0x61, 0x64, 0x64, 0x72, 0x65, 0x73, 0x73, 0x20, 0x26, 0x20, 0x6d, 0x61, 0x73, 0x6b, 0x29
        /*0010*/ 	.byte	0x20, 0x3d, 0x3d, 0x20, 0x30, 0x00
	.type		$str$30,@object
	.size		$str$30,($str$28 - $str$30)
$str$30:
        /*0016*/ 	.byte	0x2f, 0x74, 0x6d, 0x70, 0x2f, 0x63, 0x75, 0x74, 0x6c, 0x61, 0x73, 0x73, 0x5f, 0x73, 0x77, 0x65
        /*0026*/ 	.byte	0x65, 0x70, 0x5f, 0x73, 0x72, 0x63, 0x2f, 0x69, 0x6e, 0x63, 0x6c, 0x75, 0x64, 0x65, 0x2f, 0x63
        /*0036*/ 	.byte	0x75, 0x74, 0x65, 0x2f, 0x70, 0x6f, 0x69, 0x6e, 0x74, 0x65, 0x72, 0x5f, 0x66, 0x6c, 0x61, 0x67
        /*0046*/ 	.byte	0x67, 0x65, 0x64, 0x2e, 0x68, 0x70, 0x70, 0x00
	.type		$str$28,@object
	.size		$str$28,($str$27 - $str$28)
$str$28:
        /*004e*/ 	.byte	0x2f, 0x74, 0x6d, 0x70, 0x2f, 0x63, 0x75, 0x74, 0x6c, 0x61, 0x73, 0x73, 0x5f, 0x73, 0x77, 0x65
        /*005e*/ 	.byte	0x65, 0x70, 0x5f, 0x73, 0x72, 0x63, 0x2f, 0x69, 0x6e, 0x63, 0x6c, 0x75, 0x64, 0x65, 0x2f, 0x63
        /*006e*/ 	.byte	0x75, 0x74, 0x65, 0x2f, 0x61, 0x74, 0x6f, 0x6d, 0x2f, 0x63, 0x6f, 0x70, 0x79, 0x5f, 0x74, 0x72
        /*007e*/ 	.byte	0x61, 0x69, 0x74, 0x73, 0x5f, 0x73, 0x6d, 0x31, 0x30, 0x30, 0x2e, 0x68, 0x70, 0x70, 0x00
	.type		$str$27,@object
	.size		$str$27,(__unnamed_1 - $str$27)
$str$27:
        /*008d*/ 	.byte	0x28, 0x28, 0x75, 0x69, 0x6e, 0x74, 0x33, 0x32, 0x5f, 0x74, 0x28, 0x74, 0x68, 0x72, 0x65, 0x61
        /*009d*/ 	.byte	0x64, 0x49, 0x64, 0x78, 0x2e, 0x78, 0x29, 0x20, 0x2f, 0x20, 0x33, 0x32, 0x29, 0x20, 0x25, 0x20
        /*00ad*/ 	.byte	0x34, 0x29, 0x20, 0x3d, 0x3d, 0x20, 0x28, 0x28, 0x28, 0x74, 0x6d, 0x65, 0x6d, 0x5f, 0x61, 0x64
        /*00bd*/ 	.byte	0x64, 0x72, 0x20, 0x3e, 0x3e, 0x20, 0x31, 0x36, 0x29, 0x20, 0x2f, 0x20, 0x33, 0x32, 0x29, 0x20
        /*00cd*/ 	.byte	0x25, 0x20, 0x34, 0x29, 0x00
	.type		__unnamed_1,@object
	.size		__unnamed_1,(__unnamed_2 - __unnamed_1)
__unnamed_1:
        /*00d2*/ 	.byte	0x61, 0x75, 0x74, 0x6f, 0x20, 0x63, 0x75, 0x74, 0x65, 0x3a, 0x3a, 0x61, 0x73, 0x5f, 0x70, 0x6f
        /* <DEDUP_REMOVED lines=24> */
        /*0262*/ 	.byte	0x43, 0x3c, 0x38, 0x31, 0x39, 0x32, 0x3e, 0x3e, 0x3e, 0x3e, 0x5d, 0x00
	.type		__unnamed_2,@object
	.size		__unnamed_2,(.L_2 - __unnamed_2)
__unnamed_2:
        /* <DEDUP_REMOVED lines=42> */
        /*050e*/ 	.byte	0x3e, 0x3e, 0x3e, 0x3e, 0x5d, 0x00
.L_2:


//--------------------- .nv.shared._ZN7cutlass13device_kernelINS_4conv6kernel13ConvUniversalINS1_16ConvProblemShapeILNS1_8OperatorE1ELi3EEENS1_10collective14CollectiveConvINS1_47MainloopSm100TmaUmmaWarpSpecializedImplicitGemmILS5_1ELi34ELi3ELi1ELi2EN4cute5tupleIJNSA_1CILi1EEESD_SD_EEEEENSB_IJNSC_ILi128EEENSC_ILi64EEENSB_IJNSC_ILi32EEEEEEEEENS_12float_e4m3_tESL_NSA_8TiledMMAINSA_8MMA_AtomIJNSA_10MMA_TraitsINSA_19SM100_MMA_F8F6F4_SSEJSL_SL_fSG_SH_NSA_17integral_constantINSA_4UMMA5MajorELSS_0EEENSQ_ISS_LSS_1EEENSQ_INSR_7ScaleInELSV_0EEESW_EEEEEENSA_6LayoutISE_NSB_IJNSC_ILi0EEES10_S10_EEEEENSB_IJNSA_10UnderscoreES13_S13_EEEEENS7_6detail27Sm100ImplicitGemmTileTraitsINSA_20SM90_TMA_LOAD_IM2COLENSA_14ComposedLayoutINSA_7SwizzleILi1ELi4ELi3EEENSA_18smem_ptr_flag_bitsILi8EEENSZ_INSB_IJNSC_ILi8EEESI_EEENSB_IJSI_SD_EEEEEEEvEENS17_INSA_13SM90_TMA_LOADENS19_INS1A_ILi2ELi4ELi3EEES1D_NSZ_INSB_IJSH_S1E_EEENSB_IJSD_SH_EEEEEEEvEEEENS_8epilogue10collective18CollectiveEpilogueINS1S_23Sm100TmaWarpSpecializedILi1ELi1ELi64ELb0ELb0EEEJSK_NSB_IJNSZ_ISG_SD_EENSZ_ISH_SD_EEEEESL_NSB_IJNSB_IJllllEEESD_S10_EEESL_S21_NS1S_6fusion15FusionCallbacksIS1W_NS22_17LinearCombinationISL_fSL_fLNS_15FloatRoundStyleE2EEESK_S1Z_JEEENSA_5SM1004TMEM4LOAD26SM100_TMEM_LOAD_32dp32b64xES18_NS19_IS1L_S1D_NSZ_INSB_IJS1E_SH_EEENSB_IJSH_SD_EEEEEEENSA_39AutoVectorizingCopyWithAssumedAlignmentILi128EEENSA_21SM90_TMA_STORE_IM2COLES2F_S2H_S2H_EEEvvEEEEvNT_6ParamsE --------------------------
	.section	.nv.shared._ZN7cutlass13device_kernelINS_4conv6kernel13ConvUniversalINS1_16ConvProblemShapeILNS1_8OperatorE1ELi3EEENS1_10collective14CollectiveConvINS1_47MainloopSm100TmaUmmaWarpSpecializedImplicitGemmILS5_1ELi34ELi3ELi1ELi2EN4cute5tupleIJNSA_1CILi1EEESD_SD_EEEEENSB_IJNSC_ILi128EEENSC_ILi64EEENSB_IJNSC_ILi32EEEEEEEEENS_12float_e4m3_tESL_NSA_8TiledMMAINSA_8MMA_AtomIJNSA_10MMA_TraitsINSA_19SM100_MMA_F8F6F4_SSEJSL_SL_fSG_SH_NSA_17integral_constantINSA_4UMMA5MajorELSS_0EEENSQ_ISS_LSS_1EEENSQ_INSR_7ScaleInELSV_0EEESW_EEEEEENSA_6LayoutISE_NSB_IJNSC_ILi0EEES10_S10_EEEEENSB_IJNSA_10UnderscoreES13_S13_EEEEENS7_6detail27Sm100ImplicitGemmTileTraitsINSA_20SM90_TMA_LOAD_IM2COLENSA_14ComposedLayoutINSA_7SwizzleILi1ELi4ELi3EEENSA_18smem_ptr_flag_bitsILi8EEENSZ_INSB_IJNSC_ILi8EEESI_EEENSB_IJSI_SD_EEEEEEEvEENS17_INSA_13SM90_TMA_LOADENS19_INS1A_ILi2ELi4ELi3EEES1D_NSZ_INSB_IJSH_S1E_EEENSB_IJSD_SH_EEEEEEEvEEEENS_8epilogue10collective18CollectiveEpilogueINS1S_23Sm100TmaWarpSpecializedILi1ELi1ELi64ELb0ELb0EEEJSK_NSB_IJNSZ_ISG_SD_EENSZ_ISH_SD_EEEEESL_NSB_IJNSB_IJllllEEESD_S10_EEESL_S21_NS1S_6fusion15FusionCallbacksIS1W_NS22_17LinearCombinationISL_fSL_fLNS_15FloatRoundStyleE2EEESK_S1Z_JEEENSA_5SM1004TMEM4LOAD26SM100_TMEM_LOAD_32dp32b64xES18_NS19_IS1L_S1D_NSZ_INSB_IJS1E_SH_EEENSB_IJSH_SD_EEEEEEENSA_39AutoVectorizingCopyWithAssumedAlignmentILi128EEENSA_21SM90_TMA_STORE_IM2COLES2F_S2H_S2H_EEEvvEEEEvNT_6ParamsE,"aw",@nobits
	.sectionflags	@""
	.align	16
	.zero		1024


//--------------------- .nv.shared.reserved.0     --------------------------
	.section	.nv.shared.reserved.0,"aw",@nobits
	.weak		__nv_reservedSMEM_offset_0_alias
	.size		__nv_reservedSMEM_offset_0_alias, 0, 64
	.other		__nv_reservedSMEM_offset_0_alias,@"STO_CUDA_RESERVED_SHARED STV_DEFAULT"
__nv_reservedSMEM_offset_0_alias:
	.zero		0
.nv.shared.reserved.0:
	.zero		64
	.weak		__nv_reservedSMEM_tcgen05_partition
	.type		__nv_reservedSMEM_tcgen05_partition,@object
	.size		__nv_reservedSMEM_tcgen05_partition,(.L_0 - __nv_reservedSMEM_tcgen05_partition)
__nv_reservedSMEM_tcgen05_partition:
	.zero		32
.L_0:


//--------------------- .nv.global                --------------------------
	.section	.nv.global,"aw",@nobits
.nv.global:
	.type		_ZN39_INTERNAL_ef4c46ac_4_k_cu_655d5946_27214cute1_E,@object
	.size		_ZN39_INTERNAL_ef4c46ac_4_k_cu_655d5946_27214cute1_E,(_ZN39_INTERNAL_ef4c46ac_4_k_cu_655d5946_27214cuda3std3__45__cpo6cbeginE - _ZN39_INTERNAL_ef4c46ac_4_k_cu_655d5946_27214cute1_E)
_ZN39_INTERNAL_ef4c46ac_4_k_cu_655d5946_27214cute1_E:
	.zero		1
	.type		_ZN39_INTERNAL_ef4c46ac_4_k_cu_655d5946_27214cuda3std3__45__cpo6cbeginE,@object
	.size		_ZN39_INTERNAL_ef4c46ac_4_k_cu_655d5946_27214cuda3std3__45__cpo6cbeginE,(_ZN39_INTERNAL_ef4c46ac_4_k_cu_655d5946_27214cuda3std3__48in_placeE - _ZN39_INTERNAL_ef4c46ac_4_k_cu_655d5946_27214cuda3std3__45__cpo6cbeginE)
_ZN39_INTERNAL_ef4c46ac_4_k_cu_655d5946_27214cuda3std3__45__cpo6cbeginE:
	.zero		1
	.type		_ZN39_INTERNAL_ef4c46ac_4_k_cu_655d5946_27214cuda3std3__48in_placeE,@object
	.size		_ZN39_INTERNAL_ef4c46ac_4_k_cu_655d5946_27214cuda3std3__48in_placeE,(_ZN39_INTERNAL_ef4c46ac_4_k_cu_655d5946_27214cuda3std6ranges3__45__cpo9iter_moveE - _ZN39_INTERNAL_ef4c46ac_4_k_cu_655d5946_27214cuda3std3__48in_placeE)
_ZN39_INTERNAL_ef4c46ac_4_k_cu_655d5946_27214cuda3std3__48in_placeE:
	.zero		1
	.type		_ZN39_INTERNAL_ef4c46ac_4_k_cu_655d5946_27214cuda3std6ranges3__45__cpo9iter_moveE,@object
	.size		_ZN39_INTERNAL_ef4c46ac_4_k_cu_655d5946_27214cuda3std6ranges3__45__cpo9iter_moveE,(_ZN39_INTERNAL_ef4c46ac_4_k_cu_655d5946_27214cuda3std3__45__cpo5beginE - _ZN39_INTERNAL_ef4c46ac_4_k_cu_655d5946_27214cuda3std6ranges3__45__cpo9iter_moveE)
_ZN39_INTERNAL_ef4c46ac_4_k_cu_655d5946_27214cuda3std6ranges3__45__cpo9iter_moveE:
	.zero		1
	.type		_ZN39_INTERNAL_ef4c46ac_4_k_cu_655d5946_27214cuda3std3__45__cpo5beginE,@object
	.size		_ZN39_INTERNAL_ef4c46ac_4_k_cu_655d5946_27214cuda3std3__45__cpo5beginE,(_ZN39_INTERNAL_ef4c46ac_4_k_cu_655d5946_27214cuda3std3__441_GLOBAL__N__ef4c46ac_4_k_cu_655d5946_27216ignoreE - _ZN39_INTERNAL_ef4c46ac_4_k_cu_655d5946_27214cuda3std3__45__cpo5beginE)
_ZN39_INTERNAL_ef4c46ac_4_k_cu_655d5946_27214cuda3std3__45__cpo5beginE:
	.zero		1
	.type		_ZN39_INTERNAL_ef4c46ac_4_k_cu_655d5946_27214cuda3std3__441_GLOBAL__N__ef4c46ac_4_k_cu_655d5946_27216ignoreE,@object
	.size		_ZN39_INTERNAL_ef4c46ac_4_k_cu_655d5946_27214cuda3std3__441_GLOBAL__N__ef4c46ac_4_k_cu_655d5946_27216ignoreE,(_ZN39_INTERNAL_ef4c46ac_4_k_cu_655d5946_27214cute7productE - _ZN39_INTERNAL_ef4c46ac_4_k_cu_655d5946_27214cuda3std3__441_GLOBAL__N__ef4c46ac_4_k_cu_655d5946_27216ignoreE)
_ZN39_INTERNAL_ef4c46ac_4_k_cu_655d5946_27214cuda3std3__441_GLOBAL__N__ef4c46ac_4_k_cu_655d5946_27216ignoreE:
	.zero		1
	.type		_ZN39_INTERNAL_ef4c46ac_4_k_cu_655d5946_27214cute7productE,@object
	.size		_ZN39_INTERNAL_ef4c46ac_4_k_cu_655d5946_27214cute7productE,(_ZN39_INTERNAL_ef4c46ac_4_k_cu_655d5946_27214cuda3std3__45__cpo3endE - _ZN39_INTERNAL_ef4c46ac_4_k_cu_655d5946_27214cute7productE)
_ZN39_INTERNAL_ef4c46ac_4_k_cu_655d5946_27214cute7productE:
	.zero		1
	.type		_ZN39_INTERNAL_ef4c46ac_4_k_cu_655d5946_27214cuda3std3__45__cpo3endE,@object
	.size		_ZN39_INTERNAL_ef4c46ac_4_k_cu_655d5946_27214cuda3std3__45__cpo3endE,(_ZN39_INTERNAL_ef4c46ac_4_k_cu_655d5946_27214cuda3std3__419piecewise_constructE - _ZN39_INTERNAL_ef4c46ac_4_k_cu_655d5946_27214cuda3std3__45__cpo3endE)
_ZN39_INTERNAL_ef4c46ac_4_k_cu_655d5946_27214cuda3std3__45__cpo3endE:
	.zero		1
	.type		_ZN39_INTERNAL_ef4c46ac_4_k_cu_655d5946_27214cuda3std3__419piecewise_constructE,@object
	.size		_ZN39_INTERNAL_ef4c46ac_4_k_cu_655d5946_27214cuda3std3__419piecewise_constructE,(_ZN39_INTERNAL_ef4c46ac_4_k_cu_655d5946_27214cuda3std3__45__cpo4cendE - _ZN39_INTERNAL_ef4c46ac_4_k_cu_655d5946_27214cuda3std3__419piecewise_constructE)
_ZN39_INTERNAL_ef4c46ac_4_k_cu_655d5946_27214cuda3std3__419piecewise_constructE:
	.zero		1
	.type		_ZN39_INTERNAL_ef4c46ac_4_k_cu_655d5946_27214cuda3std3__45__cpo4cendE,@object
	.size		_ZN39_INTERNAL_ef4c46ac_4_k_cu_655d5946_27214cuda3std3__45__cpo4cendE,(_ZN39_INTERNAL_ef4c46ac_4_k_cu_655d5946_27214cuda3std6ranges3__45__cpo4swapE - _ZN39_INTERNAL_ef4c46ac_4_k_cu_655d5946_27214cuda3std3__45__cpo4cendE)
_ZN39_INTERNAL_ef4c46ac_4_k_cu_655d5946_27214cuda3std3__45__cpo4cendE:
	.zero		1
	.type		_ZN39_INTERNAL_ef4c46ac_4_k_cu_655d5946_27214cuda3std6ranges3__45__cpo4swapE,@object
	.size		_ZN39_INTERNAL_ef4c46ac_4_k_cu_655d5946_27214cuda3std6ranges3__45__cpo4swapE,(.L_10 - _ZN39_INTERNAL_ef4c46ac_4_k_cu_655d5946_27214cuda3std6ranges3__45__cpo4swapE)
_ZN39_INTERNAL_ef4c46ac_4_k_cu_655d5946_27214cuda3std6ranges3__45__cpo4swapE:
	.zero		1
.L_10:


//--------------------- .nv.constant0._ZN7cutlass13device_kernelINS_4conv6kernel13ConvUniversalINS1_16ConvProblemShapeILNS1_8OperatorE1ELi3EEENS1_10collective14CollectiveConvINS1_47MainloopSm100TmaUmmaWarpSpecializedImplicitGemmILS5_1ELi34ELi3ELi1ELi2EN4cute5tupleIJNSA_1CILi1EEESD_SD_EEEEENSB_IJNSC_ILi128EEENSC_ILi64EEENSB_IJNSC_ILi32EEEEEEEEENS_12float_e4m3_tESL_NSA_8TiledMMAINSA_8MMA_AtomIJNSA_10MMA_TraitsINSA_19SM100_MMA_F8F6F4_SSEJSL_SL_fSG_SH_NSA_17integral_constantINSA_4UMMA5MajorELSS_0EEENSQ_ISS_LSS_1EEENSQ_INSR_7ScaleInELSV_0EEESW_EEEEEENSA_6LayoutISE_NSB_IJNSC_ILi0EEES10_S10_EEEEENSB_IJNSA_10UnderscoreES13_S13_EEEEENS7_6detail27Sm100ImplicitGemmTileTraitsINSA_20SM90_TMA_LOAD_IM2COLENSA_14ComposedLayoutINSA_7SwizzleILi1ELi4ELi3EEENSA_18smem_ptr_flag_bitsILi8EEENSZ_INSB_IJNSC_ILi8EEESI_EEENSB_IJSI_SD_EEEEEEEvEENS17_INSA_13SM90_TMA_LOADENS19_INS1A_ILi2ELi4ELi3EEES1D_NSZ_INSB_IJSH_S1E_EEENSB_IJSD_SH_EEEEEEEvEEEENS_8epilogue10collective18CollectiveEpilogueINS1S_23Sm100TmaWarpSpecializedILi1ELi1ELi64ELb0ELb0EEEJSK_NSB_IJNSZ_ISG_SD_EENSZ_ISH_SD_EEEEESL_NSB_IJNSB_IJllllEEESD_S10_EEESL_S21_NS1S_6fusion15FusionCallbacksIS1W_NS22_17LinearCombinationISL_fSL_fLNS_15FloatRoundStyleE2EEESK_S1Z_JEEENSA_5SM1004TMEM4LOAD26SM100_TMEM_LOAD_32dp32b64xES18_NS19_IS1L_S1D_NSZ_INSB_IJS1E_SH_EEENSB_IJSH_SD_EEEEEEENSA_39AutoVectorizingCopyWithAssumedAlignmentILi128EEENSA_21SM90_TMA_STORE_IM2COLES2F_S2H_S2H_EEEvvEEEEvNT_6ParamsE --------------------------
	.section	.nv.constant0._ZN7cutlass13device_kernelINS_4conv6kernel13ConvUniversalINS1_16ConvProblemShapeILNS1_8OperatorE1ELi3EEENS1_10collective14CollectiveConvINS1_47MainloopSm100TmaUmmaWarpSpecializedImplicitGemmILS5_1ELi34ELi3ELi1ELi2EN4cute5tupleIJNSA_1CILi1EEESD_SD_EEEEENSB_IJNSC_ILi128EEENSC_ILi64EEENSB_IJNSC_ILi32EEEEEEEEENS_12float_e4m3_tESL_NSA_8TiledMMAINSA_8MMA_AtomIJNSA_10MMA_TraitsINSA_19SM100_MMA_F8F6F4_SSEJSL_SL_fSG_SH_NSA_17integral_constantINSA_4UMMA5MajorELSS_0EEENSQ_ISS_LSS_1EEENSQ_INSR_7ScaleInELSV_0EEESW_EEEEEENSA_6LayoutISE_NSB_IJNSC_ILi0EEES10_S10_EEEEENSB_IJNSA_10UnderscoreES13_S13_EEEEENS7_6detail27Sm100ImplicitGemmTileTraitsINSA_20SM90_TMA_LOAD_IM2COLENSA_14ComposedLayoutINSA_7SwizzleILi1ELi4ELi3EEENSA_18smem_ptr_flag_bitsILi8EEENSZ_INSB_IJNSC_ILi8EEESI_EEENSB_IJSI_SD_EEEEEEEvEENS17_INSA_13SM90_TMA_LOADENS19_INS1A_ILi2ELi4ELi3EEES1D_NSZ_INSB_IJSH_S1E_EEENSB_IJSD_SH_EEEEEEEvEEEENS_8epilogue10collective18CollectiveEpilogueINS1S_23Sm100TmaWarpSpecializedILi1ELi1ELi64ELb0ELb0EEEJSK_NSB_IJNSZ_ISG_SD_EENSZ_ISH_SD_EEEEESL_NSB_IJNSB_IJllllEEESD_S10_EEESL_S21_NS1S_6fusion15FusionCallbacksIS1W_NS22_17LinearCombinationISL_fSL_fLNS_15FloatRoundStyleE2EEESK_S1Z_JEEENSA_5SM1004TMEM4LOAD26SM100_TMEM_LOAD_32dp32b64xES18_NS19_IS1L_S1D_NSZ_INSB_IJS1E_SH_EEENSB_IJSH_SD_EEEEEEENSA_39AutoVectorizingCopyWithAssumedAlignmentILi128EEENSA_21SM90_TMA_STORE_IM2COLES2F_S2H_S2H_EEEvvEEEEvNT_6ParamsE,"a",@progbits
	.sectionflags	@""
	.align	4
.nv.constant0._ZN7cutlass13device_kernelINS_4conv6kernel13ConvUniversalINS1_16ConvProblemShapeILNS1_8OperatorE1ELi3EEENS1_10collective14CollectiveConvINS1_47MainloopSm100TmaUmmaWarpSpecializedImplicitGemmILS5_1ELi34ELi3ELi1ELi2EN4cute5tupleIJNSA_1CILi1EEESD_SD_EEEEENSB_IJNSC_ILi128EEENSC_ILi64EEENSB_IJNSC_ILi32EEEEEEEEENS_12float_e4m3_tESL_NSA_8TiledMMAINSA_8MMA_AtomIJNSA_10MMA_TraitsINSA_19SM100_MMA_F8F6F4_SSEJSL_SL_fSG_SH_NSA_17integral_constantINSA_4UMMA5MajorELSS_0EEENSQ_ISS_LSS_1EEENSQ_INSR_7ScaleInELSV_0EEESW_EEEEEENSA_6LayoutISE_NSB_IJNSC_ILi0EEES10_S10_EEEEENSB_IJNSA_10UnderscoreES13_S13_EEEEENS7_6detail27Sm100ImplicitGemmTileTraitsINSA_20SM90_TMA_LOAD_IM2COLENSA_14ComposedLayoutINSA_7SwizzleILi1ELi4ELi3EEENSA_18smem_ptr_flag_bitsILi8EEENSZ_INSB_IJNSC_ILi8EEESI_EEENSB_IJSI_SD_EEEEEEEvEENS17_INSA_13SM90_TMA_LOADENS19_INS1A_ILi2ELi4ELi3EEES1D_NSZ_INSB_IJSH_S1E_EEENSB_IJSD_SH_EEEEEEEvEEEENS_8epilogue10collective18CollectiveEpilogueINS1S_23Sm100TmaWarpSpecializedILi1ELi1ELi64ELb0ELb0EEEJSK_NSB_IJNSZ_ISG_SD_EENSZ_ISH_SD_EEEEESL_NSB_IJNSB_IJllllEEESD_S10_EEESL_S21_NS1S_6fusion15FusionCallbacksIS1W_NS22_17LinearCombinationISL_fSL_fLNS_15FloatRoundStyleE2EEESK_S1Z_JEEENSA_5SM1004TMEM4LOAD26SM100_TMEM_LOAD_32dp32b64xES18_NS19_IS1L_S1D_NSZ_INSB_IJS1E_SH_EEENSB_IJSH_SD_EEEEEEENSA_39AutoVectorizingCopyWithAssumedAlignmentILi128EEENSA_21SM90_TMA_STORE_IM2COLES2F_S2H_S2H_EEEvvEEEEvNT_6ParamsE:
	.zero		3200


//--------------------- SYMBOLS --------------------------

	.type		.nv.reservedSmem.offset0,@object
	.size		.nv.reservedSmem.offset0,0x4
	.type		.nv.reservedSmem.cap,@object
	.size		.nv.reservedSmem.cap,0x4
	.type		__assertfail,@function
